	.target	sm_90a

	.elftype	@"ET_EXEC"


//--------------------- .note.nv.tkinfo           --------------------------
	.section	.note.nv.tkinfo,"",@"SHT_NOTE"
	.sectionflags	@"SHF_NOTE_NV_TKINFO"
	.tkinfo
        /*0018*/ 	.word	0x00000002
        /*0030*/ 	.string	""
        /*0030*/ 	.string	"ptxas"
        /*0030*/ 	.string	"Cuda compilation tools, release 13.0, V13.0.88"
        /*0030*/ 	.string	"Build cuda_13.0.r13.0/compiler.36424714_0"
        /*0030*/ 	.string	"-arch sm_90a -m 64 "



//--------------------- .note.nv.cuinfo           --------------------------
	.section	.note.nv.cuinfo,"",@"SHT_NOTE"
	.sectionflags	@"SHF_NOTE_NV_CUINFO"
        /*0018*/ 	.short	0x0002
        /*001a*/ 	.short	0x005a
        /*001c*/ 	.short	0x0082
	.zero		2


//--------------------- .nv.info                  --------------------------
	.section	.nv.info,"",@"SHT_CUDA_INFO"
	.align	4


	//----- nvinfo : EIATTR_REGCOUNT
	.align		4
        /*0000*/ 	.byte	0x04, 0x2f
        /*0002*/ 	.short	(.L_15 - .L_14)
	.align		4
.L_14:
        /*0004*/ 	.word	index@(_ZN7cutlass13device_kernelINS_4gemm6kernel13GemmUniversalIN4cute5tupleIJiiiiEEENS1_10collective13CollectiveMmaINS1_34MainloopSm90TmaGmmaWarpSpecializedILi11ENS5_IJNS4_1CILi4EEENSA_ILi1EEESC_EEENS1_35KernelTmaWarpSpecializedCooperativeEEENS5_IJNSA_ILi256EEENSA_ILi64EEENSA_ILi32EEEEEENS_6half_tENS5_IJlSC_lEEESK_SL_NS4_8TiledMMAINS4_8MMA_AtomIJNS4_4SM904GMMA25MMA_64x64x16_F32F16F16_SSILNSP_5MajorE0ELSR_0ELNSP_7ScaleInE1ELSS_1EEEEEENS4_6LayoutINS5_IJNSA_ILi2EEESC_SC_EEENS5_IJSC_NSA_ILi0EEESY_EEEEENS5_IJNS4_10UnderscoreES11_S11_EEEEENS4_13SM90_TMA_LOADENS4_14ComposedLayoutINS4_7SwizzleILi2ELi4ELi3EEENS4_18smem_ptr_flag_bitsILi16EEENSV_INS5_IJNSA_ILi8EEESI_EEENS5_IJSI_SC_EEEEEEEvNS4_8identityENS4_23SM90_TMA_LOAD_MULTICASTES1E_vS1F_EENS_8epilogue10collective6detail29Sm90TmaWarpSpecializedAdapterINS1J_15DefaultEpilogueISK_SL_SL_NS1I_6thread17LinearCombinationISK_Li1EffLNS1N_9ScaleType4KindE0ELNS_15FloatRoundStyleE2ESK_EENS1_15EpilogueDefaultEEEEEvvEEEEvNT_6ParamsE)
        /*0008*/ 	.word	0x000000a8


	//----- nvinfo : EIATTR_FRAME_SIZE
	.align		4
.L_15:
        /*000c*/ 	.byte	0x04, 0x11
        /*000e*/ 	.short	(.L_17 - .L_16)
	.align		4
.L_16:
        /*0010*/ 	.word	index@(_ZN7cutlass13device_kernelINS_4gemm6kernel13GemmUniversalIN4cute5tupleIJiiiiEEENS1_10collective13CollectiveMmaINS1_34MainloopSm90TmaGmmaWarpSpecializedILi11ENS5_IJNS4_1CILi4EEENSA_ILi1EEESC_EEENS1_35KernelTmaWarpSpecializedCooperativeEEENS5_IJNSA_ILi256EEENSA_ILi64EEENSA_ILi32EEEEEENS_6half_tENS5_IJlSC_lEEESK_SL_NS4_8TiledMMAINS4_8MMA_AtomIJNS4_4SM904GMMA25MMA_64x64x16_F32F16F16_SSILNSP_5MajorE0ELSR_0ELNSP_7ScaleInE1ELSS_1EEEEEENS4_6LayoutINS5_IJNSA_ILi2EEESC_SC_EEENS5_IJSC_NSA_ILi0EEESY_EEEEENS5_IJNS4_10UnderscoreES11_S11_EEEEENS4_13SM90_TMA_LOADENS4_14ComposedLayoutINS4_7SwizzleILi2ELi4ELi3EEENS4_18smem_ptr_flag_bitsILi16EEENSV_INS5_IJNSA_ILi8EEESI_EEENS5_IJSI_SC_EEEEEEEvNS4_8identityENS4_23SM90_TMA_LOAD_MULTICASTES1E_vS1F_EENS_8epilogue10collective6detail29Sm90TmaWarpSpecializedAdapterINS1J_15DefaultEpilogueISK_SL_SL_NS1I_6thread17LinearCombinationISK_Li1EffLNS1N_9ScaleType4KindE0ELNS_15FloatRoundStyleE2ESK_EENS1_15EpilogueDefaultEEEEEvvEEEEvNT_6ParamsE)
        /*0014*/ 	.word	0x00000000


	//----- nvinfo : EIATTR_MIN_STACK_SIZE
	.align		4
.L_17:
        /*0018*/ 	.byte	0x04, 0x12
        /*001a*/ 	.short	(.L_19 - .L_18)
	.align		4
.L_18:
        /*001c*/ 	.word	index@(_ZN7cutlass13device_kernelINS_4gemm6kernel13GemmUniversalIN4cute5tupleIJiiiiEEENS1_10collective13CollectiveMmaINS1_34MainloopSm90TmaGmmaWarpSpecializedILi11ENS5_IJNS4_1CILi4EEENSA_ILi1EEESC_EEENS1_35KernelTmaWarpSpecializedCooperativeEEENS5_IJNSA_ILi256EEENSA_ILi64EEENSA_ILi32EEEEEENS_6half_tENS5_IJlSC_lEEESK_SL_NS4_8TiledMMAINS4_8MMA_AtomIJNS4_4SM904GMMA25MMA_64x64x16_F32F16F16_SSILNSP_5MajorE0ELSR_0ELNSP_7ScaleInE1ELSS_1EEEEEENS4_6LayoutINS5_IJNSA_ILi2EEESC_SC_EEENS5_IJSC_NSA_ILi0EEESY_EEEEENS5_IJNS4_10UnderscoreES11_S11_EEEEENS4_13SM90_TMA_LOADENS4_14ComposedLayoutINS4_7SwizzleILi2ELi4ELi3EEENS4_18smem_ptr_flag_bitsILi16EEENSV_INS5_IJNSA_ILi8EEESI_EEENS5_IJSI_SC_EEEEEEEvNS4_8identityENS4_23SM90_TMA_LOAD_MULTICASTES1E_vS1F_EENS_8epilogue10collective6detail29Sm90TmaWarpSpecializedAdapterINS1J_15DefaultEpilogueISK_SL_SL_NS1I_6thread17LinearCombinationISK_Li1EffLNS1N_9ScaleType4KindE0ELNS_15FloatRoundStyleE2ESK_EENS1_15EpilogueDefaultEEEEEvvEEEEvNT_6ParamsE)
        /*0020*/ 	.word	0x00000000
.L_19:


//--------------------- .nv.compat                --------------------------
	.section	.nv.compat,"",@"SHT_CUDA_COMPAT_INFO"
	.align	4
        /*0000*/ 	.byte	0x02, 0x09, 0x01, 0x00, 0x02, 0x02, 0x04, 0x00, 0x02, 0x05, 0x05, 0x00, 0x03, 0x07, 0x01, 0x01
        /*0010*/ 	.byte	0x02, 0x03, 0x01, 0x00, 0x02, 0x06, 0x01, 0x00, 0x04, 0x0b, 0x08, 0x00, 0x00, 0x00, 0x00, 0x00
        /*0020*/ 	.byte	0x00, 0x00, 0x00, 0x00


//--------------------- .nv.info._ZN7cutlass13device_kernelINS_4gemm6kernel13GemmUniversalIN4cute5tupleIJiiiiEEENS1_10collective13CollectiveMmaINS1_34MainloopSm90TmaGmmaWarpSpecializedILi11ENS5_IJNS4_1CILi4EEENSA_ILi1EEESC_EEENS1_35KernelTmaWarpSpecializedCooperativeEEENS5_IJNSA_ILi256EEENSA_ILi64EEENSA_ILi32EEEEEENS_6half_tENS5_IJlSC_lEEESK_SL_NS4_8TiledMMAINS4_8MMA_AtomIJNS4_4SM904GMMA25MMA_64x64x16_F32F16F16_SSILNSP_5MajorE0ELSR_0ELNSP_7ScaleInE1ELSS_1EEEEEENS4_6LayoutINS5_IJNSA_ILi2EEESC_SC_EEENS5_IJSC_NSA_ILi0EEESY_EEEEENS5_IJNS4_10UnderscoreES11_S11_EEEEENS4_13SM90_TMA_LOADENS4_14ComposedLayoutINS4_7SwizzleILi2ELi4ELi3EEENS4_18smem_ptr_flag_bitsILi16EEENSV_INS5_IJNSA_ILi8EEESI_EEENS5_IJSI_SC_EEEEEEEvNS4_8identityENS4_23SM90_TMA_LOAD_MULTICASTES1E_vS1F_EENS_8epilogue10collective6detail29Sm90TmaWarpSpecializedAdapterINS1J_15DefaultEpilogueISK_SL_SL_NS1I_6thread17LinearCombinationISK_Li1EffLNS1N_9ScaleType4KindE0ELNS_15FloatRoundStyleE2ESK_EENS1_15EpilogueDefaultEEEEEvvEEEEvNT_6ParamsE --------------------------
	.section	.nv.info._ZN7cutlass13device_kernelINS_4gemm6kernel13GemmUniversalIN4cute5tupleIJiiiiEEENS1_10collective13CollectiveMmaINS1_34MainloopSm90TmaGmmaWarpSpecializedILi11ENS5_IJNS4_1CILi4EEENSA_ILi1EEESC_EEENS1_35KernelTmaWarpSpecializedCooperativeEEENS5_IJNSA_ILi256EEENSA_ILi64EEENSA_ILi32EEEEEENS_6half_tENS5_IJlSC_lEEESK_SL_NS4_8TiledMMAINS4_8MMA_AtomIJNS4_4SM904GMMA25MMA_64x64x16_F32F16F16_SSILNSP_5MajorE0ELSR_0ELNSP_7ScaleInE1ELSS_1EEEEEENS4_6LayoutINS5_IJNSA_ILi2EEESC_SC_EEENS5_IJSC_NSA_ILi0EEESY_EEEEENS5_IJNS4_10UnderscoreES11_S11_EEEEENS4_13SM90_TMA_LOADENS4_14ComposedLayoutINS4_7SwizzleILi2ELi4ELi3EEENS4_18smem_ptr_flag_bitsILi16EEENSV_INS5_IJNSA_ILi8EEESI_EEENS5_IJSI_SC_EEEEEEEvNS4_8identityENS4_23SM90_TMA_LOAD_MULTICASTES1E_vS1F_EENS_8epilogue10collective6detail29Sm90TmaWarpSpecializedAdapterINS1J_15DefaultEpilogueISK_SL_SL_NS1I_6thread17LinearCombinationISK_Li1EffLNS1N_9ScaleType4KindE0ELNS_15FloatRoundStyleE2ESK_EENS1_15EpilogueDefaultEEEEEvvEEEEvNT_6ParamsE,"",@"SHT_CUDA_INFO"
	.sectionflags	@""
	.align	4


	//----- nvinfo : EIATTR_CUDA_API_VERSION
	.align		4
        /*0000*/ 	.byte	0x04, 0x37
        /*0002*/ 	.short	(.L_21 - .L_20)
.L_20:
        /*0004*/ 	.word	0x00000082


	//----- nvinfo : EIATTR_KPARAM_INFO
	.align		4
.L_21:
        /*0008*/ 	.byte	0x04, 0x17
        /*000a*/ 	.short	(.L_23 - .L_22)
.L_22:
        /*000c*/ 	.word	0x00000000
        /*0010*/ 	.short	0x0000
        /*0012*/ 	.short	0x0070
        /*0014*/ 	.byte	0x00, 0xf0, 0x01, 0x10


	//----- nvinfo : EIATTR_SPARSE_MMA_MASK
	.align		4
.L_23:
        /*0018*/ 	.byte	0x03, 0x50
        /*001a*/ 	.short	0x0000


	//----- nvinfo : EIATTR_MAXREG_COUNT
	.align		4
        /*001c*/ 	.byte	0x03, 0x1b
        /*001e*/ 	.short	0x00a8


	//----- nvinfo : EIATTR_NUM_BARRIERS
	.align		4
        /*0020*/ 	.byte	0x02, 0x4c
        /*0022*/ 	.byte	0x01
	.zero		1


	//----- nvinfo : EIATTR_EXTERNS
	.align		4
        /*0024*/ 	.byte	0x04, 0x0f
        /*0026*/ 	.short	(.L_25 - .L_24)


	//   ....[0]....
	.align		4
.L_24:
        /*0028*/ 	.word	index@(__assertfail)


	//----- nvinfo : EIATTR_MERCURY_ISA_VERSION
	.align		4
.L_25:
        /*002c*/ 	.byte	0x03, 0x5f
        /*002e*/ 	.short	0x0101


	//----- nvinfo : EIATTR_INT_WARP_WIDE_INSTR_OFFSETS
	.align		4
        /*0030*/ 	.byte	0x04, 0x31
        /*0032*/ 	.short	(.L_27 - .L_26)


	//   ....[0]....
.L_26:
        /*0034*/ 	.word	0x000005f0


	//   ....[1]....
        /*0038*/ 	.word	0x00000610


	//   ....[2]....
        /*003c*/ 	.word	0x000007c0


	//   ....[3]....
        /*0040*/ 	.word	0x00002010


	//----- nvinfo : EIATTR_COOP_GROUP_MASK_REGIDS
	.align		4
.L_27:
        /*0044*/ 	.byte	0x04, 0x29
        /*0046*/ 	.short	(.L_29 - .L_28)


	//   ....[0]....
.L_28:
        /*0048*/ 	.word	0xffffffff


	//   ....[1]....
        /*004c*/ 	.word	0xffffffff


	//   ....[2]....
        /*0050*/ 	.word	0xffffffff


	//   ....[3]....
        /*0054*/ 	.word	0xffffffff


	//   ....[4]....
        /*0058*/ 	.word	0xffffffff


	//   ....[5]....
        /*005c*/ 	.word	0xffffffff


	//----- nvinfo : EIATTR_COOP_GROUP_INSTR_OFFSETS
	.align		4
.L_29:
        /*0060*/ 	.byte	0x04, 0x28
        /*0062*/ 	.short	(.L_31 - .L_30)


	//   ....[0]....
.L_30:
        /*0064*/ 	.word	0x00000060


	//   ....[1]....
        /*0068*/ 	.word	0x00000070


	//   ....[2]....
        /*006c*/ 	.word	0x00000130


	//   ....[3]....
        /*0070*/ 	.word	0x00000410


	//   ....[4]....
        /*0074*/ 	.word	0x00000930


	//   ....[5]....
        /*0078*/ 	.word	0x000015d0


	//----- nvinfo : EIATTR_REG_RECONFIG
	.align		4
.L_31:
        /*007c*/ 	.byte	0x01, 0x54
	.zero		2


	//----- nvinfo : EIATTR_SYSCALL_OFFSETS
	.align		4
        /*0080*/ 	.byte	0x04, 0x46
        /*0082*/ 	.short	(.L_33 - .L_32)


	//   ....[0]....
.L_32:
        /*0084*/ 	.word	0x000017c0


	//----- nvinfo : EIATTR_MBARRIER_INSTR_OFFSETS
	.align		4
.L_33:
        /*0088*/ 	.byte	0x04, 0x39
        /*008a*/ 	.short	(.L_35 - .L_34)


	//   ....[0]....
.L_34:
        /*008c*/ 	.word	0x00000270
        /*0090*/ 	.word	0x000000ff
        /*0094*/ 	.word	0x00000000
        /*0098*/ 	.short	0x0100
        /*009a*/ 	.byte	0x08
	.zero		1


	//   ....[1]....
        /*009c*/ 	.word	0x00000280
        /*00a0*/ 	.word	0x000000ff
        /*00a4*/ 	.word	0x00000058
        /*00a8*/ 	.short	0x0100
        /*00aa*/ 	.byte	0x08
	.zero		1


	//   ....[2]....
        /*00ac*/ 	.word	0x00000290
        /*00b0*/ 	.word	0x000000ff
        /*00b4*/ 	.word	0x00000008
        /*00b8*/ 	.short	0x0100
        /*00ba*/ 	.byte	0x08
	.zero		1


	//   ....[3]....
        /*00bc*/ 	.word	0x000002a0
        /*00c0*/ 	.word	0x000000ff
        /*00c4*/ 	.word	0x00000060
        /*00c8*/ 	.short	0x0100
        /*00ca*/ 	.byte	0x08
	.zero		1


	//   ....[4]....
        /*00cc*/ 	.word	0x000002b0
        /*00d0*/ 	.word	0x000000ff
        /*00d4*/ 	.word	0x00000010
        /*00d8*/ 	.short	0x0100
        /*00da*/ 	.byte	0x08
	.zero		1


	//   ....[5]....
        /*00dc*/ 	.word	0x000002c0
        /*00e0*/ 	.word	0x000000ff
        /*00e4*/ 	.word	0x00000068
        /*00e8*/ 	.short	0x0100
        /*00ea*/ 	.byte	0x08
	.zero		1


	//   ....[6]....
        /*00ec*/ 	.word	0x000002d0
        /*00f0*/ 	.word	0x000000ff
        /*00f4*/ 	.word	0x00000018
        /*00f8*/ 	.short	0x0100
        /*00fa*/ 	.byte	0x08
	.zero		1


	//   ....[7]....
        /*00fc*/ 	.word	0x000002e0
        /*0100*/ 	.word	0x000000ff
        /*0104*/ 	.word	0x00000070
        /*0108*/ 	.short	0x0100
        /*010a*/ 	.byte	0x08
	.zero		1


	//   ....[8]....
        /*010c*/ 	.word	0x000002f0
        /*0110*/ 	.word	0x000000ff
        /*0114*/ 	.word	0x00000020
        /*0118*/ 	.short	0x0100
        /*011a*/ 	.byte	0x08
	.zero		1


	//   ....[9]....
        /*011c*/ 	.word	0x00000300
        /*0120*/ 	.word	0x000000ff
        /*0124*/ 	.word	0x00000078
        /*0128*/ 	.short	0x0100
        /*012a*/ 	.byte	0x08
	.zero		1


	//   ....[10]....
        /*012c*/ 	.word	0x00000310
        /*0130*/ 	.word	0x000000ff
        /*0134*/ 	.word	0x00000028
        /*0138*/ 	.short	0x0100
        /*013a*/ 	.byte	0x08
	.zero		1


	//   ....[11]....
        /*013c*/ 	.word	0x00000320
        /*0140*/ 	.word	0x000000ff
        /*0144*/ 	.word	0x00000080
        /*0148*/ 	.short	0x0100
        /*014a*/ 	.byte	0x08
	.zero		1


	//   ....[12]....
        /*014c*/ 	.word	0x00000330
        /*0150*/ 	.word	0x000000ff
        /*0154*/ 	.word	0x00000030
        /*0158*/ 	.short	0x0100
        /*015a*/ 	.byte	0x08
	.zero		1


	//   ....[13]....
        /*015c*/ 	.word	0x00000340
        /*0160*/ 	.word	0x000000ff
        /*0164*/ 	.word	0x00000088
        /*0168*/ 	.short	0x0100
        /*016a*/ 	.byte	0x08
	.zero		1


	//   ....[14]....
        /*016c*/ 	.word	0x00000350
        /*0170*/ 	.word	0x000000ff
        /*0174*/ 	.word	0x00000038
        /*0178*/ 	.short	0x0100
        /*017a*/ 	.byte	0x08
	.zero		1


	//   ....[15]....
        /*017c*/ 	.word	0x00000360
        /*0180*/ 	.word	0x000000ff
        /*0184*/ 	.word	0x00000090
        /*0188*/ 	.short	0x0100
        /*018a*/ 	.byte	0x08
	.zero		1


	//   ....[16]....
        /*018c*/ 	.word	0x00000370
        /*0190*/ 	.word	0x000000ff
        /*0194*/ 	.word	0x00000040
        /*0198*/ 	.short	0x0100
        /*019a*/ 	.byte	0x08
	.zero		1


	//   ....[17]....
        /*019c*/ 	.word	0x00000380
        /*01a0*/ 	.word	0x000000ff
        /*01a4*/ 	.word	0x00000098
        /*01a8*/ 	.short	0x0100
        /*01aa*/ 	.byte	0x08
	.zero		1


	//   ....[18]....
        /*01ac*/ 	.word	0x00000390
        /*01b0*/ 	.word	0x000000ff
        /*01b4*/ 	.word	0x00000048
        /*01b8*/ 	.short	0x0100
        /*01ba*/ 	.byte	0x08
	.zero		1


	//   ....[19]....
        /*01bc*/ 	.word	0x000003a0
        /*01c0*/ 	.word	0x000000ff
        /*01c4*/ 	.word	0x000000a0
        /*01c8*/ 	.short	0x0100
        /*01ca*/ 	.byte	0x08
	.zero		1


	//   ....[20]....
        /*01cc*/ 	.word	0x000003b0
        /*01d0*/ 	.word	0x000000ff
        /*01d4*/ 	.word	0x00000050
        /*01d8*/ 	.short	0x0100
        /*01da*/ 	.byte	0x08
	.zero		1


	//   ....[21]....
        /*01dc*/ 	.word	0x000003c0
        /*01e0*/ 	.word	0x000000ff
        /*01e4*/ 	.word	0x000000a8
        /*01e8*/ 	.short	0x0100
        /*01ea*/ 	.byte	0x08
	.zero		1


	//   ....[22]....
        /*01ec*/ 	.word	0x00000840
        /*01f0*/ 	.word	0x000000ff
        /*01f4*/ 	.word	0x000000c0
        /*01f8*/ 	.short	0x0100
        /*01fa*/ 	.byte	0x06
	.zero		1


	//   ....[23]....
        /*01fc*/ 	.word	0x000008e0
        /*0200*/ 	.word	0x000000ff
        /*0204*/ 	.word	0x000000c8
        /*0208*/ 	.short	0x0100
        /*020a*/ 	.byte	0x06
	.zero		1


	//   ....[24]....
        /*020c*/ 	.word	0x00001880
        /*0210*/ 	.word	0x00000003
        /*0214*/ 	.word	0x00000000
        /*0218*/ 	.short	0x010a
        /*021a*/ 	.byte	0x3f
	.zero		1


	//   ....[25]....
        /*021c*/ 	.word	0x000018e0
        /*0220*/ 	.word	0x00000003
        /*0224*/ 	.word	0x00000000
        /*0228*/ 	.short	0x010a
        /*022a*/ 	.byte	0x3f
	.zero		1


	//   ....[26]....
        /*022c*/ 	.word	0x00001c40
        /*0230*/ 	.word	0x00000005
        /*0234*/ 	.word	0x00000000
        /*0238*/ 	.short	0x010a
        /*023a*/ 	.byte	0x3f
	.zero		1


	//   ....[27]....
        /*023c*/ 	.word	0x00001c80
        /*0240*/ 	.word	0x00000005
        /*0244*/ 	.word	0x00000000
        /*0248*/ 	.short	0x010a
        /*024a*/ 	.byte	0x3f
	.zero		1


	//   ....[28]....
        /*024c*/ 	.word	0x00001ec0
        /*0250*/ 	.word	0x00000004
        /*0254*/ 	.word	0x00000000
        /*0258*/ 	.short	0x0101
        /*025a*/ 	.byte	0x3f
	.zero		1


	//   ....[29]....
        /*025c*/ 	.word	0x000020b0
        /*0260*/ 	.word	0x00000000
        /*0264*/ 	.word	0x00000000
        /*0268*/ 	.short	0x0101
        /*026a*/ 	.byte	0x3f
	.zero		1


	//   ....[30]....
        /*026c*/ 	.word	0x00007da0
        /*0270*/ 	.word	0x00000017
        /*0274*/ 	.word	0x00000058
        /*0278*/ 	.short	0x010a
        /*027a*/ 	.byte	0x3f
	.zero		1


	//   ....[31]....
        /*027c*/ 	.word	0x00008120
        /*0280*/ 	.word	0x00000006
        /*0284*/ 	.word	0x000000c8
        /*0288*/ 	.short	0x0101
        /*028a*/ 	.byte	0x3f
	.zero		1


	//   ....[32]....
        /*028c*/ 	.word	0x00008870
        /*0290*/ 	.word	0x00000007
        /*0294*/ 	.word	0x00000000
        /*0298*/ 	.short	0x010a
        /*029a*/ 	.byte	0x3f
	.zero		1


	//   ....[33]....
        /*029c*/ 	.word	0x000088f0
        /*02a0*/ 	.word	0x00000006
        /*02a4*/ 	.word	0x00000000
        /*02a8*/ 	.short	0x010a
        /*02aa*/ 	.byte	0x3f
	.zero		1


	//   ....[34]....
        /*02ac*/ 	.word	0x00008980
        /*02b0*/ 	.word	0x00000007
        /*02b4*/ 	.word	0x00000000
        /*02b8*/ 	.short	0x010a
        /*02ba*/ 	.byte	0x3f
	.zero		1


	//   ....[35]....
        /*02bc*/ 	.word	0x00008a10
        /*02c0*/ 	.word	0x00000006
        /*02c4*/ 	.word	0x00000000
        /*02c8*/ 	.short	0x010a
        /*02ca*/ 	.byte	0x3f
	.zero		1


	//   ....[36]....
        /*02cc*/ 	.word	0x00008aa0
        /*02d0*/ 	.word	0x00000007
        /*02d4*/ 	.word	0x00000000
        /*02d8*/ 	.short	0x010a
        /*02da*/ 	.byte	0x3f
	.zero		1


	//   ....[37]....
        /*02dc*/ 	.word	0x00008b30
        /*02e0*/ 	.word	0x00000006
        /*02e4*/ 	.word	0x00000000
        /*02e8*/ 	.short	0x010a
        /*02ea*/ 	.byte	0x3f
	.zero		1


	//   ....[38]....
        /*02ec*/ 	.word	0x00008bc0
        /*02f0*/ 	.word	0x00000007
        /*02f4*/ 	.word	0x00000000
        /*02f8*/ 	.short	0x010a
        /*02fa*/ 	.byte	0x3f
	.zero		1


	//   ....[39]....
        /*02fc*/ 	.word	0x00008c50
        /*0300*/ 	.word	0x00000006
        /*0304*/ 	.word	0x00000000
        /*0308*/ 	.short	0x010a
        /*030a*/ 	.byte	0x3f
	.zero		1


	//   ....[40]....
        /*030c*/ 	.word	0x00008ce0
        /*0310*/ 	.word	0x00000007
        /*0314*/ 	.word	0x00000000
        /*0318*/ 	.short	0x010a
        /*031a*/ 	.byte	0x3f
	.zero		1


	//   ....[41]....
        /*031c*/ 	.word	0x00008d70
        /*0320*/ 	.word	0x00000006
        /*0324*/ 	.word	0x00000000
        /*0328*/ 	.short	0x010a
        /*032a*/ 	.byte	0x3f
	.zero		1


	//   ....[42]....
        /*032c*/ 	.word	0x00008e00
        /*0330*/ 	.word	0x00000005
        /*0334*/ 	.word	0x00000000
        /*0338*/ 	.short	0x010a
        /*033a*/ 	.byte	0x3f
	.zero		1


	//   ....[43]....
        /*033c*/ 	.word	0x00008e60
        /*0340*/ 	.word	0x00000003
        /*0344*/ 	.word	0x00000000
        /*0348*/ 	.short	0x010a
        /*034a*/ 	.byte	0x3f
	.zero		1


	//   ....[44]....
        /*034c*/ 	.word	0x00008eb0
        /*0350*/ 	.word	0x00000005
        /*0354*/ 	.word	0x00000000
        /*0358*/ 	.short	0x010a
        /*035a*/ 	.byte	0x3f
	.zero		1


	//   ....[45]....
        /*035c*/ 	.word	0x00008f80
        /*0360*/ 	.word	0x00000017
        /*0364*/ 	.word	0x00000058
        /*0368*/ 	.short	0x010a
        /*036a*/ 	.byte	0x3f
	.zero		1


	//   ....[46]....
        /*036c*/ 	.word	0x00009050
        /*0370*/ 	.word	0x00000007
        /*0374*/ 	.word	0x00000000
        /*0378*/ 	.short	0x010a
        /*037a*/ 	.byte	0x3f
	.zero		1


	//   ....[47]....
        /*037c*/ 	.word	0x000090a0
        /*0380*/ 	.word	0x00000006
        /*0384*/ 	.word	0x00000000
        /*0388*/ 	.short	0x010a
        /*038a*/ 	.byte	0x3f
	.zero		1


	//   ....[48]....
        /*038c*/ 	.word	0x000090f0
        /*0390*/ 	.word	0x00000007
        /*0394*/ 	.word	0x00000000
        /*0398*/ 	.short	0x010a
        /*039a*/ 	.byte	0x3f
	.zero		1


	//   ....[49]....
        /*039c*/ 	.word	0x00009140
        /*03a0*/ 	.word	0x00000006
        /*03a4*/ 	.word	0x00000000
        /*03a8*/ 	.short	0x010a
        /*03aa*/ 	.byte	0x3f
	.zero		1


	//   ....[50]....
        /*03ac*/ 	.word	0x00009190
        /*03b0*/ 	.word	0x00000007
        /*03b4*/ 	.word	0x00000000
        /*03b8*/ 	.short	0x010a
        /*03ba*/ 	.byte	0x3f
	.zero		1


	//   ....[51]....
        /*03bc*/ 	.word	0x000091e0
        /*03c0*/ 	.word	0x00000006
        /*03c4*/ 	.word	0x00000000
        /*03c8*/ 	.short	0x010a
        /*03ca*/ 	.byte	0x3f
	.zero		1


	//   ....[52]....
        /*03cc*/ 	.word	0x00009230
        /*03d0*/ 	.word	0x00000007
        /*03d4*/ 	.word	0x00000000
        /*03d8*/ 	.short	0x010a
        /*03da*/ 	.byte	0x3f
	.zero		1


	//   ....[53]....
        /*03dc*/ 	.word	0x00009280
        /*03e0*/ 	.word	0x00000006
        /*03e4*/ 	.word	0x00000000
        /*03e8*/ 	.short	0x010a
        /*03ea*/ 	.byte	0x3f
	.zero		1


	//   ....[54]....
        /*03ec*/ 	.word	0x000092d0
        /*03f0*/ 	.word	0x00000007
        /*03f4*/ 	.word	0x00000000
        /*03f8*/ 	.short	0x010a
        /*03fa*/ 	.byte	0x3f
	.zero		1


	//   ....[55]....
        /*03fc*/ 	.word	0x00009320
        /*0400*/ 	.word	0x00000006
        /*0404*/ 	.word	0x00000000
        /*0408*/ 	.short	0x010a
        /*040a*/ 	.byte	0x3f
	.zero		1


	//----- nvinfo : EIATTR_NUM_MBARRIERS
	.align		4
.L_35:
        /*040c*/ 	.byte	0x03, 0x38
        /*040e*/ 	.short	0x0018


	//----- nvinfo : EIATTR_EXIT_INSTR_OFFSETS
	.align		4
        /*0410*/ 	.byte	0x04, 0x1c
        /*0412*/ 	.short	(.L_37 - .L_36)


	//   ....[0]....
.L_36:
        /*0414*/ 	.word	0x00000b10


	//   ....[1]....
        /*0418*/ 	.word	0x00001330


	//   ....[2]....
        /*041c*/ 	.word	0x00007520


	//   ....[3]....
        /*0420*/ 	.word	0x00007a80


	//   ....[4]....
        /*0424*/ 	.word	0x00008e50


	//----- nvinfo : EIATTR_MAX_THREADS
	.align		4
.L_37:
        /*0428*/ 	.byte	0x04, 0x05
        /*042a*/ 	.short	(.L_39 - .L_38)
.L_38:
        /*042c*/ 	.word	0x00000180
        /*0430*/ 	.word	0x00000001
        /*0434*/ 	.word	0x00000001


	//----- nvinfo : EIATTR_CRS_STACK_SIZE
	.align		4
.L_39:
        /*0438*/ 	.byte	0x04, 0x1e
        /*043a*/ 	.short	(.L_41 - .L_40)
.L_40:
        /*043c*/ 	.word	0x00000000


	//----- nvinfo : EIATTR_CBANK_PARAM_SIZE
	.align		4
.L_41:
        /*0440*/ 	.byte	0x03, 0x19
        /*0442*/ 	.short	0x0470


	//----- nvinfo : EIATTR_PARAM_CBANK
	.align		4
        /*0444*/ 	.byte	0x04, 0x0a
        /*0446*/ 	.short	(.L_43 - .L_42)
	.align		4
.L_42:
        /*0448*/ 	.word	index@(.nv.constant0._ZN7cutlass13device_kernelINS_4gemm6kernel13GemmUniversalIN4cute5tupleIJiiiiEEENS1_10collective13CollectiveMmaINS1_34MainloopSm90TmaGmmaWarpSpecializedILi11ENS5_IJNS4_1CILi4EEENSA_ILi1EEESC_EEENS1_35KernelTmaWarpSpecializedCooperativeEEENS5_IJNSA_ILi256EEENSA_ILi64EEENSA_ILi32EEEEEENS_6half_tENS5_IJlSC_lEEESK_SL_NS4_8TiledMMAINS4_8MMA_AtomIJNS4_4SM904GMMA25MMA_64x64x16_F32F16F16_SSILNSP_5MajorE0ELSR_0ELNSP_7ScaleInE1ELSS_1EEEEEENS4_6LayoutINS5_IJNSA_ILi2EEESC_SC_EEENS5_IJSC_NSA_ILi0EEESY_EEEEENS5_IJNS4_10UnderscoreES11_S11_EEEEENS4_13SM90_TMA_LOADENS4_14ComposedLayoutINS4_7SwizzleILi2ELi4ELi3EEENS4_18smem_ptr_flag_bitsILi16EEENSV_INS5_IJNSA_ILi8EEESI_EEENS5_IJSI_SC_EEEEEEEvNS4_8identityENS4_23SM90_TMA_LOAD_MULTICASTES1E_vS1F_EENS_8epilogue10collective6detail29Sm90TmaWarpSpecializedAdapterINS1J_15DefaultEpilogueISK_SL_SL_NS1I_6thread17LinearCombinationISK_Li1EffLNS1N_9ScaleType4KindE0ELNS_15FloatRoundStyleE2ESK_EENS1_15EpilogueDefaultEEEEEvvEEEEvNT_6ParamsE)
        /*044c*/ 	.short	0x0210
        /*044e*/ 	.short	0x0470


	//----- nvinfo : EIATTR_SW_WAR
	.align		4
.L_43:
        /*0450*/ 	.byte	0x04, 0x36
        /*0452*/ 	.short	(.L_45 - .L_44)
.L_44:
        /*0454*/ 	.word	0x00000008
.L_45:


//--------------------- .nv.callgraph             --------------------------
	.section	.nv.callgraph,"",@"SHT_CUDA_CALLGRAPH"
	.align	4
	.sectionentsize	8
	.align		4
        /*0000*/ 	.word	0x00000000
	.align		4
        /*0004*/ 	.word	0xffffffff
	.align		4
        /*0008*/ 	.word	index@(_ZN7cutlass13device_kernelINS_4gemm6kernel13GemmUniversalIN4cute5tupleIJiiiiEEENS1_10collective13CollectiveMmaINS1_34MainloopSm90TmaGmmaWarpSpecializedILi11ENS5_IJNS4_1CILi4EEENSA_ILi1EEESC_EEENS1_35KernelTmaWarpSpecializedCooperativeEEENS5_IJNSA_ILi256EEENSA_ILi64EEENSA_ILi32EEEEEENS_6half_tENS5_IJlSC_lEEESK_SL_NS4_8TiledMMAINS4_8MMA_AtomIJNS4_4SM904GMMA25MMA_64x64x16_F32F16F16_SSILNSP_5MajorE0ELSR_0ELNSP_7ScaleInE1ELSS_1EEEEEENS4_6LayoutINS5_IJNSA_ILi2EEESC_SC_EEENS5_IJSC_NSA_ILi0EEESY_EEEEENS5_IJNS4_10UnderscoreES11_S11_EEEEENS4_13SM90_TMA_LOADENS4_14ComposedLayoutINS4_7SwizzleILi2ELi4ELi3EEENS4_18smem_ptr_flag_bitsILi16EEENSV_INS5_IJNSA_ILi8EEESI_EEENS5_IJSI_SC_EEEEEEEvNS4_8identityENS4_23SM90_TMA_LOAD_MULTICASTES1E_vS1F_EENS_8epilogue10collective6detail29Sm90TmaWarpSpecializedAdapterINS1J_15DefaultEpilogueISK_SL_SL_NS1I_6thread17LinearCombinationISK_Li1EffLNS1N_9ScaleType4KindE0ELNS_15FloatRoundStyleE2ESK_EENS1_15EpilogueDefaultEEEEEvvEEEEvNT_6ParamsE)
	.align		4
        /*000c*/ 	.word	index@(__assertfail)
	.align		4
        /*0010*/ 	.word	0x00000000
	.align		4
        /*0014*/ 	.word	0xfffffffe
	.align		4
        /*0018*/ 	.word	0x00000000
	.align		4
        /*001c*/ 	.word	0xfffffffd
	.align		4
        /*0020*/ 	.word	0x00000000
	.align		4
        /*0024*/ 	.word	0xfffffffc


//--------------------- .nv.constant4             --------------------------
	.section	.nv.constant4,"a",@progbits
	.align	8
	.align		8
.nv.constant4:
        /*0000*/ 	.dword	__assertfail
	.align		8
        /*0008*/ 	.dword	__unnamed_1
	.align		8
        /*0010*/ 	.dword	_ZN40_INTERNAL_2ba462fb_4_k_cu_daf0b7f2_311344cuda3std3__45__cpo5beginE
	.align		8
        /*0018*/ 	.dword	_ZN40_INTERNAL_2ba462fb_4_k_cu_daf0b7f2_311344cuda3std3__45__cpo3endE
	.align		8
        /*0020*/ 	.dword	_ZN40_INTERNAL_2ba462fb_4_k_cu_daf0b7f2_311344cuda3std3__45__cpo6cbeginE
	.align		8
        /*0028*/ 	.dword	_ZN40_INTERNAL_2ba462fb_4_k_cu_daf0b7f2_311344cuda3std3__45__cpo4cendE
	.align		8
        /*0030*/ 	.dword	_ZN40_INTERNAL_2ba462fb_4_k_cu_daf0b7f2_311344cuda3std3__442_GLOBAL__N__2ba462fb_4_k_cu_daf0b7f2_311346ignoreE
	.align		8
        /*0038*/ 	.dword	_ZN40_INTERNAL_2ba462fb_4_k_cu_daf0b7f2_311344cuda3std3__419piecewise_constructE
	.align		8
        /*0040*/ 	.dword	_ZN40_INTERNAL_2ba462fb_4_k_cu_daf0b7f2_311344cuda3std3__48in_placeE
	.align		8
        /*0048*/ 	.dword	_ZN40_INTERNAL_2ba462fb_4_k_cu_daf0b7f2_311344cuda3std6ranges3__45__cpo4swapE
	.align		8
        /*0050*/ 	.dword	_ZN40_INTERNAL_2ba462fb_4_k_cu_daf0b7f2_311344cuda3std6ranges3__45__cpo9iter_moveE
	.align		8
        /*0058*/ 	.dword	_ZN40_INTERNAL_2ba462fb_4_k_cu_daf0b7f2_311344cute7productE
	.align		8
        /*0060*/ 	.dword	_ZN40_INTERNAL_2ba462fb_4_k_cu_daf0b7f2_311344cute1_E
	.align		8
        /*0068*/ 	.dword	$str$22
	.align		8
        /*0070*/ 	.dword	$str$23


//--------------------- .text._ZN7cutlass13device_kernelINS_4gemm6kernel13GemmUniversalIN4cute5tupleIJiiiiEEENS1_10collective13CollectiveMmaINS1_34MainloopSm90TmaGmmaWarpSpecializedILi11ENS5_IJNS4_1CILi4EEENSA_ILi1EEESC_EEENS1_35KernelTmaWarpSpecializedCooperativeEEENS5_IJNSA_ILi256EEENSA_ILi64EEENSA_ILi32EEEEEENS_6half_tENS5_IJlSC_lEEESK_SL_NS4_8TiledMMAINS4_8MMA_AtomIJNS4_4SM904GMMA25MMA_64x64x16_F32F16F16_SSILNSP_5MajorE0ELSR_0ELNSP_7ScaleInE1ELSS_1EEEEEENS4_6LayoutINS5_IJNSA_ILi2EEESC_SC_EEENS5_IJSC_NSA_ILi0EEESY_EEEEENS5_IJNS4_10UnderscoreES11_S11_EEEEENS4_13SM90_TMA_LOADENS4_14ComposedLayoutINS4_7SwizzleILi2ELi4ELi3EEENS4_18smem_ptr_flag_bitsILi16EEENSV_INS5_IJNSA_ILi8EEESI_EEENS5_IJSI_SC_EEEEEEEvNS4_8identityENS4_23SM90_TMA_LOAD_MULTICASTES1E_vS1F_EENS_8epilogue10collective6detail29Sm90TmaWarpSpecializedAdapterINS1J_15DefaultEpilogueISK_SL_SL_NS1I_6thread17LinearCombinationISK_Li1EffLNS1N_9ScaleType4KindE0ELNS_15FloatRoundStyleE2ESK_EENS1_15EpilogueDefaultEEEEEvvEEEEvNT_6ParamsE --------------------------
	.section	.text._ZN7cutlass13device_kernelINS_4gemm6kernel13GemmUniversalIN4cute5tupleIJiiiiEEENS1_10collective13CollectiveMmaINS1_34MainloopSm90TmaGmmaWarpSpecializedILi11ENS5_IJNS4_1CILi4EEENSA_ILi1EEESC_EEENS1_35KernelTmaWarpSpecializedCooperativeEEENS5_IJNSA_ILi256EEENSA_ILi64EEENSA_ILi32EEEEEENS_6half_tENS5_IJlSC_lEEESK_SL_NS4_8TiledMMAINS4_8MMA_AtomIJNS4_4SM904GMMA25MMA_64x64x16_F32F16F16_SSILNSP_5MajorE0ELSR_0ELNSP_7ScaleInE1ELSS_1EEEEEENS4_6LayoutINS5_IJNSA_ILi2EEESC_SC_EEENS5_IJSC_NSA_ILi0EEESY_EEEEENS5_IJNS4_10UnderscoreES11_S11_EEEEENS4_13SM90_TMA_LOADENS4_14ComposedLayoutINS4_7SwizzleILi2ELi4ELi3EEENS4_18smem_ptr_flag_bitsILi16EEENSV_INS5_IJNSA_ILi8EEESI_EEENS5_IJSI_SC_EEEEEEEvNS4_8identityENS4_23SM90_TMA_LOAD_MULTICASTES1E_vS1F_EENS_8epilogue10collective6detail29Sm90TmaWarpSpecializedAdapterINS1J_15DefaultEpilogueISK_SL_SL_NS1I_6thread17LinearCombinationISK_Li1EffLNS1N_9ScaleType4KindE0ELNS_15FloatRoundStyleE2ESK_EENS1_15EpilogueDefaultEEEEEvvEEEEvNT_6ParamsE,"ax",@progbits
	.align	128
.text._ZN7cutlass13device_kernelINS_4gemm6kernel13GemmUniversalIN4cute5tupleIJiiiiEEENS1_10collective13CollectiveMmaINS1_34MainloopSm90TmaGmmaWarpSpecializedILi11ENS5_IJNS4_1CILi4EEENSA_ILi1EEESC_EEENS1_35KernelTmaWarpSpecializedCooperativeEEENS5_IJNSA_ILi256EEENSA_ILi64EEENSA_ILi32EEEEEENS_6half_tENS5_IJlSC_lEEESK_SL_NS4_8TiledMMAINS4_8MMA_AtomIJNS4_4SM904GMMA25MMA_64x64x16_F32F16F16_SSILNSP_5MajorE0ELSR_0ELNSP_7ScaleInE1ELSS_1EEEEEENS4_6LayoutINS5_IJNSA_ILi2EEESC_SC_EEENS5_IJSC_NSA_ILi0EEESY_EEEEENS5_IJNS4_10UnderscoreES11_S11_EEEEENS4_13SM90_TMA_LOADENS4_14ComposedLayoutINS4_7SwizzleILi2ELi4ELi3EEENS4_18smem_ptr_flag_bitsILi16EEENSV_INS5_IJNSA_ILi8EEESI_EEENS5_IJSI_SC_EEEEEEEvNS4_8identityENS4_23SM90_TMA_LOAD_MULTICASTES1E_vS1F_EENS_8epilogue10collective6detail29Sm90TmaWarpSpecializedAdapterINS1J_15DefaultEpilogueISK_SL_SL_NS1I_6thread17LinearCombinationISK_Li1EffLNS1N_9ScaleType4KindE0ELNS_15FloatRoundStyleE2ESK_EENS1_15EpilogueDefaultEEEEEvvEEEEvNT_6ParamsE:
        .type           _ZN7cutlass13device_kernelINS_4gemm6kernel13GemmUniversalIN4cute5tupleIJiiiiEEENS1_10collective13CollectiveMmaINS1_34MainloopSm90TmaGmmaWarpSpecializedILi11ENS5_IJNS4_1CILi4EEENSA_ILi1EEESC_EEENS1_35KernelTmaWarpSpecializedCooperativeEEENS5_IJNSA_ILi256EEENSA_ILi64EEENSA_ILi32EEEEEENS_6half_tENS5_IJlSC_lEEESK_SL_NS4_8TiledMMAINS4_8MMA_AtomIJNS4_4SM904GMMA25MMA_64x64x16_F32F16F16_SSILNSP_5MajorE0ELSR_0ELNSP_7ScaleInE1ELSS_1EEEEEENS4_6LayoutINS5_IJNSA_ILi2EEESC_SC_EEENS5_IJSC_NSA_ILi0EEESY_EEEEENS5_IJNS4_10UnderscoreES11_S11_EEEEENS4_13SM90_TMA_LOADENS4_14ComposedLayoutINS4_7SwizzleILi2ELi4ELi3EEENS4_18smem_ptr_flag_bitsILi16EEENSV_INS5_IJNSA_ILi8EEESI_EEENS5_IJSI_SC_EEEEEEEvNS4_8identityENS4_23SM90_TMA_LOAD_MULTICASTES1E_vS1F_EENS_8epilogue10collective6detail29Sm90TmaWarpSpecializedAdapterINS1J_15DefaultEpilogueISK_SL_SL_NS1I_6thread17LinearCombinationISK_Li1EffLNS1N_9ScaleType4KindE0ELNS_15FloatRoundStyleE2ESK_EENS1_15EpilogueDefaultEEEEEvvEEEEvNT_6ParamsE,@function
        .size           _ZN7cutlass13device_kernelINS_4gemm6kernel13GemmUniversalIN4cute5tupleIJiiiiEEENS1_10collective13CollectiveMmaINS1_34MainloopSm90TmaGmmaWarpSpecializedILi11ENS5_IJNS4_1CILi4EEENSA_ILi1EEESC_EEENS1_35KernelTmaWarpSpecializedCooperativeEEENS5_IJNSA_ILi256EEENSA_ILi64EEENSA_ILi32EEEEEENS_6half_tENS5_IJlSC_lEEESK_SL_NS4_8TiledMMAINS4_8MMA_AtomIJNS4_4SM904GMMA25MMA_64x64x16_F32F16F16_SSILNSP_5MajorE0ELSR_0ELNSP_7ScaleInE1ELSS_1EEEEEENS4_6LayoutINS5_IJNSA_ILi2EEESC_SC_EEENS5_IJSC_NSA_ILi0EEESY_EEEEENS5_IJNS4_10UnderscoreES11_S11_EEEEENS4_13SM90_TMA_LOADENS4_14ComposedLayoutINS4_7SwizzleILi2ELi4ELi3EEENS4_18smem_ptr_flag_bitsILi16EEENSV_INS5_IJNSA_ILi8EEESI_EEENS5_IJSI_SC_EEEEEEEvNS4_8identityENS4_23SM90_TMA_LOAD_MULTICASTES1E_vS1F_EENS_8epilogue10collective6detail29Sm90TmaWarpSpecializedAdapterINS1J_15DefaultEpilogueISK_SL_SL_NS1I_6thread17LinearCombinationISK_Li1EffLNS1N_9ScaleType4KindE0ELNS_15FloatRoundStyleE2ESK_EENS1_15EpilogueDefaultEEEEEvvEEEEvNT_6ParamsE,(.L_x_210 - _ZN7cutlass13device_kernelINS_4gemm6kernel13GemmUniversalIN4cute5tupleIJiiiiEEENS1_10collective13CollectiveMmaINS1_34MainloopSm90TmaGmmaWarpSpecializedILi11ENS5_IJNS4_1CILi4EEENSA_ILi1EEESC_EEENS1_35KernelTmaWarpSpecializedCooperativeEEENS5_IJNSA_ILi256EEENSA_ILi64EEENSA_ILi32EEEEEENS_6half_tENS5_IJlSC_lEEESK_SL_NS4_8TiledMMAINS4_8MMA_AtomIJNS4_4SM904GMMA25MMA_64x64x16_F32F16F16_SSILNSP_5MajorE0ELSR_0ELNSP_7ScaleInE1ELSS_1EEEEEENS4_6LayoutINS5_IJNSA_ILi2EEESC_SC_EEENS5_IJSC_NSA_ILi0EEESY_EEEEENS5_IJNS4_10UnderscoreES11_S11_EEEEENS4_13SM90_TMA_LOADENS4_14ComposedLayoutINS4_7SwizzleILi2ELi4ELi3EEENS4_18smem_ptr_flag_bitsILi16EEENSV_INS5_IJNSA_ILi8EEESI_EEENS5_IJSI_SC_EEEEEEEvNS4_8identityENS4_23SM90_TMA_LOAD_MULTICASTES1E_vS1F_EENS_8epilogue10collective6detail29Sm90TmaWarpSpecializedAdapterINS1J_15DefaultEpilogueISK_SL_SL_NS1I_6thread17LinearCombinationISK_Li1EffLNS1N_9ScaleType4KindE0ELNS_15FloatRoundStyleE2ESK_EENS1_15EpilogueDefaultEEEEEvvEEEEvNT_6ParamsE)
        .other          _ZN7cutlass13device_kernelINS_4gemm6kernel13GemmUniversalIN4cute5tupleIJiiiiEEENS1_10collective13CollectiveMmaINS1_34MainloopSm90TmaGmmaWarpSpecializedILi11ENS5_IJNS4_1CILi4EEENSA_ILi1EEESC_EEENS1_35KernelTmaWarpSpecializedCooperativeEEENS5_IJNSA_ILi256EEENSA_ILi64EEENSA_ILi32EEEEEENS_6half_tENS5_IJlSC_lEEESK_SL_NS4_8TiledMMAINS4_8MMA_AtomIJNS4_4SM904GMMA25MMA_64x64x16_F32F16F16_SSILNSP_5MajorE0ELSR_0ELNSP_7ScaleInE1ELSS_1EEEEEENS4_6LayoutINS5_IJNSA_ILi2EEESC_SC_EEENS5_IJSC_NSA_ILi0EEESY_EEEEENS5_IJNS4_10UnderscoreES11_S11_EEEEENS4_13SM90_TMA_LOADENS4_14ComposedLayoutINS4_7SwizzleILi2ELi4ELi3EEENS4_18smem_ptr_flag_bitsILi16EEENSV_INS5_IJNSA_ILi8EEESI_EEENS5_IJSI_SC_EEEEEEEvNS4_8identityENS4_23SM90_TMA_LOAD_MULTICASTES1E_vS1F_EENS_8epilogue10collective6detail29Sm90TmaWarpSpecializedAdapterINS1J_15DefaultEpilogueISK_SL_SL_NS1I_6thread17LinearCombinationISK_Li1EffLNS1N_9ScaleType4KindE0ELNS_15FloatRoundStyleE2ESK_EENS1_15EpilogueDefaultEEEEEvvEEEEvNT_6ParamsE,@"STO_CUDA_ENTRY STV_DEFAULT"
_ZN7cutlass13device_kernelINS_4gemm6kernel13GemmUniversalIN4cute5tupleIJiiiiEEENS1_10collective13CollectiveMmaINS1_34MainloopSm90TmaGmmaWarpSpecializedILi11ENS5_IJNS4_1CILi4EEENSA_ILi1EEESC_EEENS1_35KernelTmaWarpSpecializedCooperativeEEENS5_IJNSA_ILi256EEENSA_ILi64EEENSA_ILi32EEEEEENS_6half_tENS5_IJlSC_lEEESK_SL_NS4_8TiledMMAINS4_8MMA_AtomIJNS4_4SM904GMMA25MMA_64x64x16_F32F16F16_SSILNSP_5MajorE0ELSR_0ELNSP_7ScaleInE1ELSS_1EEEEEENS4_6LayoutINS5_IJNSA_ILi2EEESC_SC_EEENS5_IJSC_NSA_ILi0EEESY_EEEEENS5_IJNS4_10UnderscoreES11_S11_EEEEENS4_13SM90_TMA_LOADENS4_14ComposedLayoutINS4_7SwizzleILi2ELi4ELi3EEENS4_18smem_ptr_flag_bitsILi16EEENSV_INS5_IJNSA_ILi8EEESI_EEENS5_IJSI_SC_EEEEEEEvNS4_8identityENS4_23SM90_TMA_LOAD_MULTICASTES1E_vS1F_EENS_8epilogue10collective6detail29Sm90TmaWarpSpecializedAdapterINS1J_15DefaultEpilogueISK_SL_SL_NS1I_6thread17LinearCombinationISK_Li1EffLNS1N_9ScaleType4KindE0ELNS_15FloatRoundStyleE2ESK_EENS1_15EpilogueDefaultEEEEEvvEEEEvNT_6ParamsE:
[----:B------:R-:W0:Y:S01]  /*0000*/  LDC R1, c[0x0][0x28] ;  /* 0x00000a00ff017b82 */ /* 0x000e220000000800 */
[----:B------:R-:W1:Y:S01]  /*0010*/  S2R R98, SR_TID.X ;  /* 0x0000000000627919 */ /* 0x000e620000002100 */
[----:B------:R-:W-:Y:S01]  /*0020*/  ELECT P0, URZ, PT ;  /* 0x00000000003f782f */ /* 0x000fe20003800000 */
[----:B------:R-:W-:Y:S01]  /*0030*/  BSSY B0, `(.L_x_0) ;  /* 0x000000f000007945 */ /* 0x000fe20003800000 */
[--C-:B-1----:R-:W-:Y:S02]  /*0040*/  SHF.R.U32.HI R0, RZ, 0x5, R98.reuse ;  /* 0x00000005ff007819 */ /* 0x102fe40000011662 */
[----:B------:R-:W-:-:S03]  /*0050*/  SHF.R.U32.HI R7, RZ, 0x7, R98 ;  /* 0x00000007ff077819 */ /* 0x000fc60000011662 */
[----:B------:R-:W1:Y:S04]  /*0060*/  SHFL.IDX PT, R3, R0, RZ, 0x1f ;  /* 0x00001fff00037589 */ /* 0x000e6800000e0000 */
[----:B------:R2:W3:Y:S01]  /*0070*/  SHFL.IDX PT, R2, R7, RZ, 0x1f ;  /* 0x00001fff07027589 */ /* 0x0004e200000e0000 */
[----:B-1----:R-:W-:-:S13]  /*0080*/  ISETP.NE.OR P0, PT, R3, RZ, !P0 ;  /* 0x000000ff0300720c */ /* 0x002fda0004705670 */
[----:B0-23--:R-:W-:Y:S05]  /*0090*/  @P0 BRA `(.L_x_1) ;  /* 0x0000000000200947 */ /* 0x00dfea0003800000 */
[----:B------:R-:W-:Y:S02]  /*00a0*/  ULDC.64 UR4, c[0x0][0x198] ;  /* 0x0000660000047ab9 */ /* 0x000fe40000000a00 */
[----:B------:R-:W-:Y:S02]  /*00b0*/  UIADD3 UR6, UP0, UR4, 0xf0, URZ ;  /* 0x000000f004067890 */ /* 0x000fe4000ff1e03f */
[----:B------:R-:W-:Y:S02]  /*00c0*/  UIADD3 UR4, UP1, UR4, 0x1f0, URZ ;  /* 0x000001f004047890 */ /* 0x000fe4000ff3e03f */
[----:B------:R-:W-:Y:S02]  /*00d0*/  UIADD3.X UR7, URZ, UR5, URZ, UP0, !UPT ;  /* 0x000000053f077290 */ /* 0x000fe400087fe43f */
[----:B------:R-:W-:-:S07]  /*00e0*/  UIADD3.X UR5, URZ, UR5, URZ, UP1, !UPT ;  /* 0x000000053f057290 */ /* 0x000fce0008ffe43f */
[----:B------:R0:W-:Y:S02]  /*00f0*/  UTMACCTL.PF [UR6] ;  /* 0x00000000060079b9 */ /* 0x0001e40008040000 */
[----:B------:R0:W-:Y:S02]  /*0100*/  UTMACCTL.PF [UR4] ;  /* 0x00000000040079b9 */ /* 0x0001e40008040000 */
[----:B0-----:R-:W-:Y:S01]  /*0110*/  NOP ;  /* 0x0000000000007918 */ /* 0x001fe20000000000 */
.L_x_1:
[----:B------:R-:W-:Y:S05]  /*0120*/  BSYNC B0 ;  /* 0x0000000000007941 */ /* 0x000fea0003800000 */
.L_x_0:
[----:B------:R-:W0:Y:S01]  /*0130*/  SHFL.IDX PT, R5, R0, RZ, 0x1f ;  /* 0x00001fff00057589 */ /* 0x000e2200000e0000 */
[----:B------:R-:W-:-:S04]  /*0140*/  SHF.R.S32.HI R9, RZ, 0x1f, R98 ;  /* 0x0000001fff097819 */ /* 0x000fc80000011462 */
[----:B------:R-:W-:Y:S02]  /*0150*/  LEA.HI R9, R9, R98, RZ, 0x7 ;  /* 0x0000006209097211 */ /* 0x000fe400078f38ff */
[----:B0-----:R-:W-:-:S13]  /*0160*/  ISETP.NE.AND P0, PT, R5, RZ, PT ;  /* 0x000000ff0500720c */ /* 0x001fda0003f05270 */
[----:B------:R-:W-:Y:S05]  /*0170*/  @P0 BRA `(.L_x_2) ;  /* 0x00000000009c0947 */ /* 0x000fea0003800000 */
[----:B------:R-:W-:Y:S01]  /*0180*/  ELECT P0, URZ, PT ;  /* 0x00000000003f782f */ /* 0x000fe20003800000 */
[----:B------:R-:W-:-:S12]  /*0190*/  BSSY B0, `(.L_x_2) ;  /* 0x0000025000007945 */ /* 0x000fd80003800000 */
[----:B------:R-:W-:Y:S05]  /*01a0*/  @!P0 BRA `(.L_x_3) ;  /* 0x00000000008c8947 */ /* 0x000fea0003800000 */
[----:B------:R-:W0:Y:S01]  /*01b0*/  S2UR UR8, SR_CgaCtaId ;  /* 0x00000000000879c3 */ /* 0x000e220000008800 */
[----:B------:R-:W-:Y:S01]  /*01c0*/  UMOV UR4, 0x400 ;  /* 0x0000040000047882 */ /* 0x000fe20000000000 */
[----:B------:R-:W-:Y:S01]  /*01d0*/  UMOV UR5, 0x1 ;  /* 0x0000000100057882 */ /* 0x000fe20000000000 */
[----:B------:R-:W-:Y:S02]  /*01e0*/  UMOV UR6, 0x8 ;  /* 0x0000000800067882 */ /* 0x000fe40000000000 */
[----:B------:R-:W-:-:S04]  /*01f0*/  UIADD3 UR6, -UR6, 0x100000, URZ ;  /* 0x0010000006067890 */ /* 0x000fc8000fffe13f */
[----:B------:R-:W-:Y:S02]  /*0200*/  USHF.L.U32 UR7, UR6, 0xb, URZ ;  /* 0x0000000b06077899 */ /* 0x000fe4000800063f */
[----:B------:R-:W-:Y:S02]  /*0210*/  USHF.L.U32 UR6, UR6, 0x1, URZ ;  /* 0x0000000106067899 */ /* 0x000fe4000800063f */
[----:B0-----:R-:W-:Y:S02]  /*0220*/  ULEA UR8, UR8, UR4, 0x18 ;  /* 0x0000000408087291 */ /* 0x001fe4000f8ec03f */
[----:B------:R-:W-:-:S04]  /*0230*/  UIADD3 UR4, -UR5, 0x100000, URZ ;  /* 0x0010000005047890 */ /* 0x000fc8000fffe13f */
[----:B------:R-:W-:Y:S02]  /*0240*/  USHF.L.U32 UR5, UR4, 0xb, URZ ;  /* 0x0000000b04057899 */ /* 0x000fe4000800063f */
[----:B------:R-:W-:Y:S01]  /*0250*/  USHF.L.U32 UR4, UR4, 0x1, URZ ;  /* 0x0000000104047899 */ /* 0x000fe2000800063f */
[----:B------:R-:W0:Y:S11]  /*0260*/  FENCE.VIEW.ASYNC.S ;  /* 0x00000000000073c6 */ /* 0x000e360000000000 */
[----:B0-----:R0:W1:Y:S01]  /*0270*/  SYNCS.EXCH.64 URZ, [UR8], UR4 ;  /* 0x00000004083f75b2 */ /* 0x0010620008000100 */
[----:B------:R0:W2:Y:S01]  /*0280*/  SYNCS.EXCH.64 URZ, [UR8+0x58], UR6 ;  /* 0x00005806083f75b2 */ /* 0x0000a20008000100 */
[----:B------:R0:W3:Y:S01]  /*0290*/  SYNCS.EXCH.64 URZ, [UR8+0x8], UR4 ;  /* 0x00000804083f75b2 */ /* 0x0000e20008000100 */
[----:B------:R0:W4:Y:S01]  /*02a0*/  SYNCS.EXCH.64 URZ, [UR8+0x60], UR6 ;  /* 0x00006006083f75b2 */ /* 0x0001220008000100 */
[----:B------:R0:W0:Y:S01]  /*02b0*/  SYNCS.EXCH.64 URZ, [UR8+0x10], UR4 ;  /* 0x00001004083f75b2 */ /* 0x0000220008000100 */
        /* <DEDUP_REMOVED lines=17> */
[----:B------:R-:W-:Y:S01]  /*03d0*/  NOP ;  /* 0x0000000000007918 */ /* 0x000fe20000000000 */
.L_x_3:
[----:B0-----:R-:W-:Y:S05]  /*03e0*/  BSYNC B0 ;  /* 0x0000000000007941 */ /* 0x001fea0003800000 */
.L_x_2:
[----:B------:R-:W0:Y:S01]  /*03f0*/  S2UR UR8, SR_CTAID.X ;  /* 0x00000000000879c3 */ /* 0x000e220000002500 */
[----:B------:R-:W-:Y:S01]  /*0400*/  LOP3.LUT R9, R9, 0xffffff80, RZ, 0xc0, !PT ;  /* 0xffffff8009097812 */ /* 0x000fe200078ec0ff */
[----:B------:R-:W5:Y:S01]  /*0410*/  SHFL.IDX PT, R0, R0, RZ, 0x1f ;  /* 0x00001fff00007589 */ /* 0x000f6200000e0000 */
[----:B------:R-:W-:Y:S01]  /*0420*/  SHF.R.S32.HI R10, RZ, 0x1f, R5 ;  /* 0x0000001fff0a7819 */ /* 0x000fe20000011405 */
[----:B------:R-:W-:Y:S01]  /*0430*/  ULDC UR4, c[0x0][0x150] ;  /* 0x0000540000047ab9 */ /* 0x000fe20000000800 */
[----:B------:R-:W-:Y:S01]  /*0440*/  ELECT P0, URZ, PT ;  /* 0x00000000003f782f */ /* 0x000fe20003800000 */
[----:B------:R-:W-:Y:S01]  /*0450*/  IMAD.IADD R8, R98, 0x1, -R9 ;  /* 0x0000000162087824 */ /* 0x000fe200078e0a09 */
[----:B------:R-:W1:Y:S01]  /*0460*/  S2R R4, SR_CTAID.Y ;  /* 0x0000000000047919 */ /* 0x000e620000002600 */
[----:B------:R-:W-:Y:S01]  /*0470*/  LEA.HI R10, R10, R5, RZ, 0x2 ;  /* 0x000000050a0a7211 */ /* 0x000fe200078f10ff */
[----:B------:R-:W2:Y:S01]  /*0480*/  LDC R12, c[0x0][0x144] ;  /* 0x00005100ff0c7b82 */ /* 0x000ea20000000800 */
[----:B------:R-:W-:Y:S01]  /*0490*/  NOP ;  /* 0x0000000000007918 */ /* 0x000fe20000000000 */
[----:B------:R-:W-:Y:S01]  /*04a0*/  SHF.R.S32.HI R9, RZ, 0x1f, R8 ;  /* 0x0000001fff097819 */ /* 0x000fe20000011408 */
[----:B------:R-:W-:Y:S01]  /*04b0*/  NOP ;  /* 0x0000000000007918 */ /* 0x000fe20000000000 */
[----:B------:R-:W-:Y:S01]  /*04c0*/  LOP3.LUT R10, R10, 0x3ffffffc, RZ, 0xc0, !PT ;  /* 0x3ffffffc0a0a7812 */ /* 0x000fe200078ec0ff */
[----:B------:R-:W-:Y:S01]  /*04d0*/  IMAD.MOV.U32 R22, RZ, RZ, 0x1 ;  /* 0x00000001ff167424 */ /* 0x000fe200078e00ff */
[----:B------:R-:W-:-:S02]  /*04e0*/  LEA.HI R9, R9, R8, RZ, 0x3 ;  /* 0x0000000809097211 */ /* 0x000fc400078f18ff */
[----:B------:R-:W3:Y:S01]  /*04f0*/  LDC R13, c[0x0][0x140] ;  /* 0x00005000ff0d7b82 */ /* 0x000ee20000000800 */
[----:B------:R-:W-:Y:S01]  /*0500*/  IMAD.IADD R10, R5, 0x1, -R10 ;  /* 0x00000001050a7824 */ /* 0x000fe200078e0a0a */
[--C-:B------:R-:W-:Y:S02]  /*0510*/  SHF.R.S32.HI R6, RZ, 0x3, R9.reuse ;  /* 0x00000003ff067819 */ /* 0x100fe40000011409 */
[----:B------:R-:W-:Y:S02]  /*0520*/  SHF.R.S32.HI R9, RZ, 0x1f, R9 ;  /* 0x0000001fff097819 */ /* 0x000fe40000011409 */
[----:B------:R-:W-:Y:S02]  /*0530*/  ISETP.NE.AND P3, PT, R2, RZ, PT ;  /* 0x000000ff0200720c */ /* 0x000fe40003f65270 */
[----:B0-----:R-:W-:Y:S02]  /*0540*/  I2FP.F32.U32 R11, UR8 ;  /* 0x00000008000b7c45 */ /* 0x001fe40008201000 */
[----:B------:R-:W-:-:S02]  /*0550*/  LEA.HI R9, R9, R6, RZ, 0x2 ;  /* 0x0000000609097211 */ /* 0x000fc400078f10ff */
[----:B-----5:R-:W-:Y:S01]  /*0560*/  ISETP.NE.OR P0, PT, R0, RZ, !P0 ;  /* 0x000000ff0000720c */ /* 0x020fe20004705670 */
[----:B------:R-:W-:Y:S01]  /*0570*/  FMUL R11, R11, UR4 ;  /* 0x000000040b0b7c20 */ /* 0x000fe20008400000 */
[----:B------:R-:W-:Y:S01]  /*0580*/  LOP3.LUT R9, R9, 0xfffffffc, RZ, 0xc0, !PT ;  /* 0xfffffffc09097812 */ /* 0x000fe200078ec0ff */
[----:B------:R-:W-:Y:S01]  /*0590*/  ULDC UR4, c[0x0][0x154] ;  /* 0x0000550000047ab9 */ /* 0x000fe20000000800 */
[----:B------:R-:W-:-:S03]  /*05a0*/  SHF.R.S32.HI R0, RZ, 0x1f, R3 ;  /* 0x0000001fff007819 */ /* 0x000fc60000011403 */
[----:B------:R-:W0:Y:S01]  /*05b0*/  F2I.U32.TRUNC.NTZ R11, R11 ;  /* 0x0000000b000b7305 */ /* 0x000e22000020f000 */
[----:B------:R-:W-:Y:S01]  /*05c0*/  IMAD.IADD R9, R6, 0x1, -R9 ;  /* 0x0000000106097824 */ /* 0x000fe200078e0a09 */
[----:B------:R-:W-:-:S03]  /*05d0*/  LEA.HI R0, R0, R3, RZ, 0x2 ;  /* 0x0000000300007211 */ /* 0x000fc600078f10ff */
[----:B------:R-:W-:Y:S01]  /*05e0*/  IMAD R10, R10, 0x4, R9 ;  /* 0x000000040a0a7824 */ /* 0x000fe200078e0209 */
[----:B------:R-:W-:Y:S01]  /*05f0*/  VOTEU.ALL UP0, P0 ;  /* 0x00000000003f7886 */ /* 0x000fe20000000000 */
[----:B------:R-:W-:Y:S01]  /*0600*/  LOP3.LUT R0, R0, 0xfffffffc, RZ, 0xc0, !PT ;  /* 0xfffffffc00007812 */ /* 0x000fe200078ec0ff */
[----:B------:R-:W-:Y:S01]  /*0610*/  VOTEU.ALL UP1, P0 ;  /* 0x00000000003f7886 */ /* 0x000fe20000020000 */
[C---:B------:R-:W-:Y:S01]  /*0620*/  IMAD.SHL.U32 R19, R10.reuse, 0x4, RZ ;  /* 0x000000040a137824 */ /* 0x040fe200078e00ff */
[----:B------:R-:W-:Y:S01]  /*0630*/  SHF.R.S32.HI R9, RZ, 0x1f, R10 ;  /* 0x0000001fff097819 */ /* 0x000fe2000001140a */
[----:B------:R-:W5:Y:S01]  /*0640*/  @!UP0 S2UR UR7, SR_CgaCtaId ;  /* 0x00000000000789c3 */ /* 0x000f620000008800 */
[----:B------:R-:W-:Y:S01]  /*0650*/  IMAD.IADD R3, R3, 0x1, -R0 ;  /* 0x0000000103037824 */ /* 0x000fe200078e0a00 */
[----:B------:R-:W-:Y:S01]  /*0660*/  @!UP0 UMOV UR6, 0x400 ;  /* 0x0000040000068882 */ /* 0x000fe20000000000 */
[----:B------:R-:W-:Y:S01]  /*0670*/  LEA.HI R9, R9, R10, RZ, 0x2 ;  /* 0x0000000a09097211 */ /* 0x000fe200078f10ff */
[----:B0-----:R-:W-:Y:S01]  /*0680*/  IMAD.MOV R15, RZ, RZ, -R11 ;  /* 0x000000ffff0f7224 */ /* 0x001fe200078e0a0b */
[----:B------:R-:W-:-:S02]  /*0690*/  LOP3.LUT R19, R10, 0xc, R19, 0x78, !PT ;  /* 0x0000000c0a137812 */ /* 0x000fc400078e7813 */
[----:B------:R-:W-:Y:S01]  /*06a0*/  LOP3.LUT R11, R9, 0xfffffffc, RZ, 0xc0, !PT ;  /* 0xfffffffc090b7812 */ /* 0x000fe200078ec0ff */
[----:B--2---:R-:W-:Y:S01]  /*06b0*/  IMAD R6, R12, R15, UR8 ;  /* 0x000000080c067e24 */ /* 0x004fe2000f8e020f */
[----:B-1----:R-:W-:Y:S01]  /*06c0*/  I2FP.F32.U32 R12, R4 ;  /* 0x00000004000c7245 */ /* 0x002fe20000201000 */
[----:B------:R-:W0:Y:S01]  /*06d0*/  LDC R9, c[0x0][0x148] ;  /* 0x00005200ff097b82 */ /* 0x000e220000000800 */
[----:B------:R-:W-:Y:S01]  /*06e0*/  ISETP.NE.AND P1, PT, R3, 0x3, PT ;  /* 0x000000030300780c */ /* 0x000fe20003f25270 */
[----:B------:R-:W-:Y:S01]  /*06f0*/  IMAD.IADD R11, R10, 0x1, -R11 ;  /* 0x000000010a0b7824 */ /* 0x000fe200078e0a0b */
[----:B---3--:R-:W-:Y:S01]  /*0700*/  ISETP.EQ.U32.AND P2, PT, R13, 0x1, PT ;  /* 0x000000010d00780c */ /* 0x008fe20003f42070 */
[----:B------:R-:W-:Y:S01]  /*0710*/  FMUL R12, R12, UR4 ;  /* 0x000000040c0c7c20 */ /* 0x000fe20008400000 */
[----:B------:R-:W-:Y:S01]  /*0720*/  UMOV UR4, 0x20 ;  /* 0x0000002000047882 */ /* 0x000fe20000000000 */
[----:B------:R-:W-:Y:S01]  /*0730*/  ISETP.EQ.OR P1, PT, R3, RZ, !P1 ;  /* 0x000000ff0300720c */ /* 0x000fe20004f22670 */
[----:B------:R-:W-:-:S04]  /*0740*/  @!UP0 UIADD3 UR4, -UR4, 0x100000, URZ ;  /* 0x0010000004048890 */ /* 0x000fc8000fffe13f */
[----:B------:R-:W-:Y:S02]  /*0750*/  @!UP0 USHF.L.U32 UR5, UR4, 0xb, URZ ;  /* 0x0000000b04058899 */ /* 0x000fe4000800063f */
[----:B------:R-:W-:Y:S01]  /*0760*/  @!UP0 USHF.L.U32 UR4, UR4, 0x1, URZ ;  /* 0x0000000104048899 */ /* 0x000fe2000800063f */
[----:B------:R-:W-:Y:S01]  /*0770*/  ISETP.NE.AND P4, PT, R11, R6, PT ;  /* 0x000000060b00720c */ /* 0x000fe20003f85270 */
[----:B------:R-:W1:Y:S01]  /*0780*/  F2I.U32.TRUNC.NTZ R12, R12 ;  /* 0x0000000c000c7305 */ /* 0x000e62000020f000 */
[----:B------:R-:W-:Y:S01]  /*0790*/  ISETP.EQ.AND P1, PT, R2, RZ, P1 ;  /* 0x000000ff0200720c */ /* 0x000fe20000f22270 */
[----:B-----5:R-:W-:-:S03]  /*07a0*/  @!UP0 ULEA UR6, UR7, UR6, 0x18 ;  /* 0x0000000607068291 */ /* 0x020fc6000f8ec03f */
[----:B------:R-:W-:Y:S01]  /*07b0*/  SEL R18, RZ, 0x1, !P1 ;  /* 0x00000001ff127807 */ /* 0x000fe20004800000 */
[----:B------:R-:W-:Y:S01]  /*07c0*/  VOTEU.ALL UP0, P0 ;  /* 0x00000000003f7886 */ /* 0x000fe20000000000 */
[----:B------:R-:W-:Y:S01]  /*07d0*/  LOP3.LUT P0, RZ, R8, 0x7, RZ, 0xc0, !PT ;  /* 0x0000000708ff7812 */ /* 0x000fe2000780c0ff */
[----:B------:R-:W-:-:S04]  /*07e0*/  VIADD R8, R2, 0xffffffff ;  /* 0xffffffff02087836 */ /* 0x000fc80000000000 */
[----:B------:R-:W-:Y:S02]  /*07f0*/  @P4 SHF.R.S32.HI R0, RZ, 0x1f, R19 ;  /* 0x0000001fff004819 */ /* 0x000fe40000011413 */
[----:B------:R-:W-:Y:S01]  /*0800*/  ISETP.LT.U32.AND P0, PT, R19, 0x4, !P0 ;  /* 0x000000041300780c */ /* 0x000fe20004701070 */
[----:B-1----:R-:W-:Y:S01]  /*0810*/  IMAD.MOV R24, RZ, RZ, -R12 ;  /* 0x000000ffff187224 */ /* 0x002fe200078e0a0c */
[----:B------:R-:W-:Y:S01]  /*0820*/  @P4 LEA.HI R0, R0, R19, RZ, 0x2 ;  /* 0x0000001300004211 */ /* 0x000fe200078f10ff */
[----:B------:R-:W1:Y:S02]  /*0830*/  FENCE.VIEW.ASYNC.S ;  /* 0x00000000000073c6 */ /* 0x000e640000000000 */
[----:B-1----:R1:W2:Y:S01]  /*0840*/  @!UP0 SYNCS.EXCH.64 URZ, [UR6+0xc0], UR4 ;  /* 0x0000c004063f85b2 */ /* 0x0022a20008000100 */
[----:B------:R-:W-:Y:S01]  /*0850*/  ISETP.GE.U32.AND P6, PT, R8, 0x2, PT ;  /* 0x000000020800780c */ /* 0x000fe20003fc6070 */
[----:B0-----:R-:W-:Y:S01]  /*0860*/  IMAD R11, R9, R24, R4 ;  /* 0x00000018090b7224 */ /* 0x001fe200078e0204 */
[----:B------:R-:W-:-:S02]  /*0870*/  @P4 SHF.R.S32.HI R0, RZ, 0x2, R0 ;  /* 0x00000002ff004819 */ /* 0x000fc40000011400 */
[----:B------:R-:W-:Y:S02]  /*0880*/  SEL R18, R18, 0x2, P6 ;  /* 0x0000000212127807 */ /* 0x000fe40003000000 */
[----:B------:R-:W-:Y:S02]  /*0890*/  @P4 ISETP.NE.AND P5, PT, R0, R11, PT ;  /* 0x0000000b0000420c */ /* 0x000fe40003fa5270 */
[----:B------:R-:W-:Y:S02]  /*08a0*/  SEL R11, RZ, 0x1, !P0 ;  /* 0x00000001ff0b7807 */ /* 0x000fe40004000000 */
[----:B------:R-:W-:Y:S02]  /*08b0*/  @P4 SEL R22, RZ, 0x1, P5 ;  /* 0x00000001ff164807 */ /* 0x000fe40002800000 */
[----:B------:R-:W-:Y:S02]  /*08c0*/  LOP3.LUT R0, R98, 0x7f, RZ, 0xc0, !PT ;  /* 0x0000007f62007812 */ /* 0x000fe400078ec0ff */
[----:B------:R-:W-:Y:S01]  /*08d0*/  LOP3.LUT R22, R22, R11, RZ, 0xc0, !PT ;  /* 0x0000000b16167212 */ /* 0x000fe200078ec0ff */
[----:B------:R1:W0:Y:S01]  /*08e0*/  @!UP1 SYNCS.EXCH.64 URZ, [UR6+0xc8], UR4 ;  /* 0x0000c804063f95b2 */ /* 0x0002220008000100 */
[----:B------:R-:W-:Y:S01]  /*08f0*/  NOP ;  /* 0x0000000000007918 */ /* 0x000fe20000000000 */
[----:B-12---:R-:W-:Y:S05]  /*0900*/  @!P2 BRA `(.L_x_4) ;  /* 0x000000000008a947 */ /* 0x006fea0003800000 */
[----:B0---4-:R-:W-:Y:S01]  /*0910*/  UCGABAR_ARV ;  /* 0x00000000000079c7 */ /* 0x011fe20008000000 */
[----:B------:R-:W-:Y:S05]  /*0920*/  BRA `(.L_x_5) ;  /* 0x0000000000047947 */ /* 0x000fea0003800000 */
.L_x_4:
[----:B0---4-:R-:W-:Y:S01]  /*0930*/  NOP ;  /* 0x0000000000007918 */ /* 0x011fe20000000000 */
.L_x_5:
[----:B------:R-:W0:Y:S01]  /*0940*/  LDC R2, c[0x0][0x65c] ;  /* 0x00019700ff027b82 */ /* 0x000e220000000800 */
[----:B------:R-:W-:Y:S01]  /*0950*/  LOP3.LUT R5, R5, 0xfffff7ff, RZ, 0xc0, !PT ;  /* 0xfffff7ff05057812 */ /* 0x000fe200078ec0ff */
[----:B------:R-:W-:Y:S02]  /*0960*/  IMAD.U32 R10, RZ, RZ, UR8 ;  /* 0x00000008ff0a7e24 */ /* 0x000fe4000f8e00ff */
[----:B------:R-:W-:Y:S01]  /*0970*/  IMAD.MOV.U32 R11, RZ, RZ, RZ ;  /* 0x000000ffff0b7224 */ /* 0x000fe200078e00ff */
[----:B0-----:R-:W-:-:S13]  /*0980*/  ISETP.NE.AND P1, PT, R2, 0x1, PT ;  /* 0x000000010200780c */ /* 0x001fda0003f25270 */
[----:B------:R-:W0:Y:S01]  /*0990*/  @P1 LDC R17, c[0x0][0x10] ;  /* 0x00000400ff111b82 */ /* 0x000e220000000800 */
[----:B------:R-:W-:Y:S01]  /*09a0*/  @P1 LOP3.LUT R5, R5, 0x800, RZ, 0xfc, !PT ;  /* 0x0000080005051812 */ /* 0x000fe200078efcff */
[----:B------:R-:W-:Y:S02]  /*09b0*/  @P1 IMAD.MOV.U32 R5, RZ, RZ, RZ ;  /* 0x000000ffff051224 */ /* 0x000fe400078e00ff */
[----:B------:R-:W-:-:S04]  /*09c0*/  @P1 IMAD.MOV.U32 R15, RZ, RZ, RZ ;  /* 0x000000ffff0f1224 */ /* 0x000fc800078e00ff */
[----:B------:R-:W1:Y:S01]  /*09d0*/  @!P1 LDC R13, c[0x0][0xc] ;  /* 0x00000300ff0d9b82 */ /* 0x000e620000000800 */
[----:B------:R-:W-:Y:S01]  /*09e0*/  ULDC UR4, c[0x0][0xc] ;  /* 0x0000030000047ab9 */ /* 0x000fe20000000800 */
[----:B------:R-:W-:Y:S01]  /*09f0*/  ULDC UR5, c[0x0][0x10] ;  /* 0x0000040000057ab9 */ /* 0x000fe20000000800 */
[----:B------:R-:W-:Y:S01]  /*0a00*/  ULDC UR6, c[0x0][0x14] ;  /* 0x0000050000067ab9 */ /* 0x000fe20000000800 */
[----:B------:R-:W-:-:S04]  /*0a10*/  UIMAD.WIDE.U32 UR4, UR4, UR5, URZ ;  /* 0x00000005040472a5 */ /* 0x000fc8000f8e003f */
[----:B------:R-:W-:Y:S02]  /*0a20*/  UIMAD.WIDE.U32 UR36, UR4, UR6, URZ ;  /* 0x00000006042472a5 */ /* 0x000fe4000f8e003f */
[----:B------:R-:W-:-:S04]  /*0a30*/  UIMAD UR42, UR5, UR6, URZ ;  /* 0x00000006052a72a4 */ /* 0x000fc8000f8e023f */
[----:B------:R-:W-:Y:S01]  /*0a40*/  UIADD3 UR42, UR37, UR42, URZ ;  /* 0x0000002a252a7290 */ /* 0x000fe2000fffe03f */
[----:B0-----:R-:W-:-:S04]  /*0a50*/  @P1 IMAD.WIDE.U32 R16, R17, UR8, R4 ;  /* 0x0000000811101c25 */ /* 0x001fc8000f8e0004 */
[----:B------:R-:W-:Y:S02]  /*0a60*/  @P1 IMAD.IADD R17, R17, 0x1, R15 ;  /* 0x0000000111111824 */ /* 0x000fe400078e020f */
[----:B-1----:R-:W-:-:S04]  /*0a70*/  @!P1 IMAD.WIDE.U32 R10, R4, R13, R10 ;  /* 0x0000000d040a9225 */ /* 0x002fc800078e000a */
[----:B------:R-:W-:Y:S02]  /*0a80*/  @!P1 IMAD.MOV.U32 R16, RZ, RZ, R10 ;  /* 0x000000ffff109224 */ /* 0x000fe400078e000a */
[----:B------:R-:W-:Y:S01]  /*0a90*/  @!P1 IMAD.MOV.U32 R17, RZ, RZ, R11 ;  /* 0x000000ffff119224 */ /* 0x000fe200078e000b */
[----:B------:R-:W-:Y:S06]  /*0aa0*/  @!P2 BRA `(.L_x_6) ;  /* 0x00000000000ca947 */ /* 0x000fec0003800000 */
[----:B------:R-:W-:Y:S01]  /*0ab0*/  UCGABAR_WAIT ;  /* 0x0000000000007dc7 */ /* 0x000fe20008000000 */
[----:B------:R-:W-:Y:S01]  /*0ac0*/  CCTL.IVALL ;  /* 0x00000000ff00798f */ /* 0x000fe20002000000 */
[----:B------:R-:W-:Y:S05]  /*0ad0*/  BRA `(.L_x_7) ;  /* 0x0000000000047947 */ /* 0x000fea0003800000 */
.L_x_6:
[----:B------:R-:W-:Y:S06]  /*0ae0*/  BAR.SYNC.DEFER_BLOCKING 0x0 ;  /* 0x0000000000007b1d */ /* 0x000fec0000010000 */
.L_x_7:
[----:B------:R-:W-:Y:S05]  /*0af0*/  @!P3 BRA `(.L_x_8) ;  /* 0x00000068008cb947 */ /* 0x000fea0003800000 */
[----:B------:R-:W-:-:S13]  /*0b00*/  ISETP.GT.U32.AND P0, PT, R8, 0x1, PT ;  /* 0x000000010800780c */ /* 0x000fda0003f04070 */
[----:B------:R-:W-:Y:S05]  /*0b10*/  @P0 EXIT ;  /* 0x000000000000094d */ /* 0x000fea0003800000 */
[----:B------:R-:W-:Y:S01]  /*0b20*/  ULDC.64 UR4, c[0x0][0x650] ;  /* 0x0001940000047ab9 */ /* 0x000fe20000000a00 */
[----:B------:R-:W-:Y:S01]  /*0b30*/  PRMT R3, RZ, 0x7610, R3 ;  /* 0x00007610ff037816 */ /* 0x000fe20000000003 */
[----:B------:R-:W-:Y:S01]  /*0b40*/  IMAD.MOV.U32 R109, RZ, RZ, -0x1 ;  /* 0xffffffffff6d7424 */ /* 0x000fe200078e00ff */
[----:B------:R-:W-:Y:S01]  /*0b50*/  ISETP.GE.U32.AND P0, PT, R16, UR4, PT ;  /* 0x0000000410007c0c */ /* 0x000fe2000bf06070 */
[----:B------:R-:W-:Y:S02]  /*0b60*/  IMAD.MOV.U32 R102, RZ, RZ, -0x1 ;  /* 0xffffffffff667424 */ /* 0x000fe400078e00ff */
[----:B------:R-:W-:Y:S01]  /*0b70*/  IMAD.MOV.U32 R23, RZ, RZ, -0x1 ;  /* 0xffffffffff177424 */ /* 0x000fe200078e00ff */
[----:B------:R-:W-:-:S13]  /*0b80*/  ISETP.GE.U32.AND.EX P0, PT, R17, UR5, PT, P0 ;  /* 0x0000000511007c0c */ /* 0x000fda000bf06100 */
[----:B------:R-:W-:Y:S05]  /*0b90*/  @P0 BRA `(.L_x_9) ;  /* 0x00000004002c0947 */ /* 0x000fea0003800000 */
[----:B------:R-:W0:Y:S01]  /*0ba0*/  LDC.64 R26, c[0x0][0x628] ;  /* 0x00018a00ff1a7b82 */ /* 0x000e220000000a00 */
[----:B------:R-:W-:Y:S02]  /*0bb0*/  IMAD.MOV.U32 R10, RZ, RZ, R16 ;  /* 0x000000ffff0a7224 */ /* 0x000fe400078e0010 */
[----:B------:R-:W-:-:S05]  /*0bc0*/  IMAD.MOV.U32 R11, RZ, RZ, R17 ;  /* 0x000000ffff0b7224 */ /* 0x000fca00078e0011 */
[----:B------:R-:W1:Y:S08]  /*0bd0*/  LDC R8, c[0x0][0x630] ;  /* 0x00018c00ff087b82 */ /* 0x000e700000000800 */
[----:B------:R-:W2:Y:S01]  /*0be0*/  LDC.64 R28, c[0x0][0x620] ;  /* 0x00018800ff1c7b82 */ /* 0x000ea20000000a00 */
[----:B0-----:R-:W-:-:S04]  /*0bf0*/  ISETP.NE.U32.AND P0, PT, R26, RZ, PT ;  /* 0x000000ff1a00720c */ /* 0x001fc80003f05070 */
[----:B------:R-:W-:-:S13]  /*0c00*/  ISETP.NE.AND.EX P0, PT, R27, RZ, PT, P0 ;  /* 0x000000ff1b00720c */ /* 0x000fda0003f05300 */
[----:B-12---:R-:W-:Y:S05]  /*0c10*/  @!P0 BRA `(.L_x_10) ;  /* 0x0000000000288947 */ /* 0x006fea0003800000 */
[----:B------:R-:W0:Y:S02]  /*0c20*/  LDC R3, c[0x0][0x634] ;  /* 0x00018d00ff037b82 */ /* 0x000e240000000800 */
[----:B0-----:R-:W-:-:S05]  /*0c30*/  IADD3 R3, P0, R16, R3, RZ ;  /* 0x0000000310037210 */ /* 0x001fca0007f1e0ff */
[----:B------:R-:W-:-:S04]  /*0c40*/  IMAD.X R21, RZ, RZ, R17, P0 ;  /* 0x000000ffff157224 */ /* 0x000fc800000e0611 */
[----:B------:R-:W-:-:S04]  /*0c50*/  IMAD.WIDE.U32 R10, R21, R26, RZ ;  /* 0x0000001a150a7225 */ /* 0x000fc800078e00ff */
[----:B------:R-:W-:-:S04]  /*0c60*/  IMAD.WIDE.U32 R12, P0, R3, R27, R10 ;  /* 0x0000001b030c7225 */ /* 0x000fc8000780000a */
[----:B------:R-:W-:-:S04]  /*0c70*/  IMAD.WIDE.U32 R10, R3, R26, RZ ;  /* 0x0000001a030a7225 */ /* 0x000fc800078e00ff */
[----:B------:R-:W-:Y:S01]  /*0c80*/  IMAD.X R15, RZ, RZ, RZ, P0 ;  /* 0x000000ffff0f7224 */ /* 0x000fe200000e06ff */
[----:B------:R-:W-:Y:S01]  /*0c90*/  IADD3 RZ, P0, R11, R12, RZ ;  /* 0x0000000c0bff7210 */ /* 0x000fe20007f1e0ff */
[----:B------:R-:W-:-:S04]  /*0ca0*/  IMAD.MOV.U32 R14, RZ, RZ, R13 ;  /* 0x000000ffff0e7224 */ /* 0x000fc800078e000d */
[----:B------:R-:W-:-:S08]  /*0cb0*/  IMAD.WIDE.U32.X R10, R21, R27, R14, P0 ;  /* 0x0000001b150a7225 */ /* 0x000fd000000e040e */
.L_x_10:
[----:B------:R-:W0:Y:S01]  /*0cc0*/  LDC.64 R32, c[0x0][0x640] ;  /* 0x00019000ff207b82 */ /* 0x000e220000000a00 */
[--C-:B------:R-:W-:Y:S01]  /*0cd0*/  SHF.R.U64 R27, R10, R8, R11.reuse ;  /* 0x000000080a1b7219 */ /* 0x100fe2000000120b */
[----:B------:R-:W-:Y:S01]  /*0ce0*/  IMAD R31, R9, R24, R4 ;  /* 0x00000018091f7224 */ /* 0x000fe200078e0204 */
[----:B------:R-:W-:Y:S01]  /*0cf0*/  SHF.R.U32.HI R3, RZ, R8, R11 ;  /* 0x00000008ff037219 */ /* 0x000fe2000001160b */
[----:B------:R-:W-:Y:S01]  /*0d00*/  IMAD.MOV.U32 R23, RZ, RZ, 0x1 ;  /* 0x00000001ff177424 */ /* 0x000fe200078e00ff */
[----:B------:R-:W-:-:S03]  /*0d10*/  IADD3 R5, P0, RZ, -R27, RZ ;  /* 0x8000001bff057210 */ /* 0x000fc60007f1e0ff */
[----:B------:R-:W1:Y:S02]  /*0d20*/  LDC R12, c[0x0][0x618] ;  /* 0x00018600ff0c7b82 */ /* 0x000e640000000800 */
[----:B------:R-:W-:Y:S02]  /*0d30*/  IMAD.X R3, RZ, RZ, ~R3, P0 ;  /* 0x000000ffff037224 */ /* 0x000fe400000e0e03 */
[----:B------:R-:W-:-:S04]  /*0d40*/  IMAD.WIDE.U32 R10, R5, R28, R16 ;  /* 0x0000001c050a7225 */ /* 0x000fc800078e0010 */
[----:B------:R-:W2:Y:S01]  /*0d50*/  LDC R20, c[0x0][0x608] ;  /* 0x00018200ff147b82 */ /* 0x000ea20000000800 */
[----:B------:R-:W-:Y:S02]  /*0d60*/  IMAD R8, R3, R28, RZ ;  /* 0x0000001c03087224 */ /* 0x000fe400078e02ff */
[----:B------:R-:W-:Y:S02]  /*0d70*/  IMAD.MOV.U32 R3, RZ, RZ, -0x1 ;  /* 0xffffffffff037424 */ /* 0x000fe400078e00ff */
[----:B------:R-:W-:-:S03]  /*0d80*/  IMAD R5, R5, R29, R8 ;  /* 0x0000001d05057224 */ /* 0x000fc600078e0208 */
[----:B------:R-:W3:Y:S01]  /*0d90*/  LDC R30, c[0x0][0x658] ;  /* 0x00019600ff1e7b82 */ /* 0x000ee20000000800 */
[----:B------:R-:W-:Y:S01]  /*0da0*/  IMAD.IADD R5, R11, 0x1, R5 ;  /* 0x000000010b057824 */ /* 0x000fe200078e0205 */
[----:B0-----:R-:W-:-:S04]  /*0db0*/  ISETP.NE.U32.AND P0, PT, R32, RZ, PT ;  /* 0x000000ff2000720c */ /* 0x001fc80003f05070 */
[----:B------:R-:W-:Y:S02]  /*0dc0*/  ISETP.NE.AND.EX P0, PT, R33, RZ, PT, P0 ;  /* 0x000000ff2100720c */ /* 0x000fe40003f05300 */
[----:B------:R-:W0:Y:S01]  /*0dd0*/  LDC R26, c[0x0][0x600] ;  /* 0x00018000ff1a7b82 */ /* 0x000e220000000800 */
[-CC-:B-1----:R-:W-:Y:S02]  /*0de0*/  SHF.R.U64 R14, R10, R12.reuse, R5.reuse ;  /* 0x0000000c0a0e7219 */ /* 0x182fe40000001205 */
[----:B------:R-:W-:-:S05]  /*0df0*/  SHF.R.U32.HI R5, RZ, R12, R5 ;  /* 0x0000000cff057219 */ /* 0x000fca0000011605 */
[----:B------:R-:W1:Y:S01]  /*0e00*/  LDC R15, c[0x0][0x648] ;  /* 0x00019200ff0f7b82 */ /* 0x000e620000000800 */
[-CC-:B--2---:R-:W-:Y:S02]  /*0e10*/  SHF.R.U64 R29, R14, R20.reuse, R5.reuse ;  /* 0x000000140e1d7219 */ /* 0x184fe40000001205 */
[----:B------:R-:W-:-:S05]  /*0e20*/  SHF.R.U32.HI R5, RZ, R20, R5 ;  /* 0x00000014ff057219 */ /* 0x000fca0000011605 */
[----:B------:R-:W2:Y:S01]  /*0e30*/  LDC R21, c[0x0][0x638] ;  /* 0x00018e00ff157b82 */ /* 0x000ea20000000800 */
[-CC-:B---3--:R-:W-:Y:S02]  /*0e40*/  SHF.R.U64 R20, R29, R30.reuse, R5.reuse ;  /* 0x0000001e1d147219 */ /* 0x188fe40000001205 */
[-C--:B------:R-:W-:Y:S02]  /*0e50*/  SHF.L.U32 R3, R3, R30.reuse, RZ ;  /* 0x0000001e03037219 */ /* 0x080fe400000006ff */
[----:B------:R-:W-:Y:S01]  /*0e60*/  SHF.R.U32.HI R5, RZ, R30, R5 ;  /* 0x0000001eff057219 */ /* 0x000fe20000011605 */
[----:B------:R-:W-:Y:S01]  /*0e70*/  IMAD.MOV.U32 R4, RZ, RZ, R20 ;  /* 0x000000ffff047224 */ /* 0x000fe200078e0014 */
[----:B------:R-:W-:Y:S01]  /*0e80*/  LOP3.LUT R12, RZ, R3, RZ, 0x33, !PT ;  /* 0x00000003ff0c7212 */ /* 0x000fe200078e33ff */
[----:B------:R-:W3:Y:S01]  /*0e90*/  LDC R25, c[0x0][0x610] ;  /* 0x00018400ff197b82 */ /* 0x000ee20000000800 */
[----:B------:R-:W-:Y:S05]  /*0ea0*/  @!P0 BRA `(.L_x_11) ;  /* 0x0000000000288947 */ /* 0x000fea0003800000 */
[----:B------:R-:W4:Y:S02]  /*0eb0*/  LDC R3, c[0x0][0x64c] ;  /* 0x00019300ff037b82 */ /* 0x000f240000000800 */
[----:B----4-:R-:W-:-:S05]  /*0ec0*/  IADD3 R3, P0, R20, R3, RZ ;  /* 0x0000000314037210 */ /* 0x010fca0007f1e0ff */
        /* <DEDUP_REMOVED lines=8> */
.L_x_11:
[----:B-1----:R-:W-:Y:S01]  /*0f50*/  SHF.R.U64 R4, R4, R15, R5 ;  /* 0x0000000f04047219 */ /* 0x002fe20000001205 */
[----:B0-----:R-:W-:Y:S01]  /*0f60*/  VIADD R5, R26, 0xffffffff ;  /* 0xffffffff1a057836 */ /* 0x001fe20000000000 */
[----:B------:R-:W-:Y:S01]  /*0f70*/  SHF.L.U32 R3, R23, R30, RZ ;  /* 0x0000001e17037219 */ /* 0x000fe200000006ff */
[----:B------:R-:W-:Y:S01]  /*0f80*/  IMAD.MOV.U32 R23, RZ, RZ, R27 ;  /* 0x000000ffff177224 */ /* 0x000fe200078e001b */
[----:B------:R-:W-:Y:S01]  /*0f90*/  LOP3.LUT R12, R29, R12, RZ, 0xc0, !PT ;  /* 0x0000000c1d0c7212 */ /* 0x000fe200078ec0ff */
[----:B------:R-:W-:Y:S01]  /*0fa0*/  IMAD.MOV R8, RZ, RZ, -R4 ;  /* 0x000000ffff087224 */ /* 0x000fe200078e0a04 */
[----:B------:R-:W-:Y:S02]  /*0fb0*/  SEL R6, R6, R31, !P1 ;  /* 0x0000001f06067207 */ /* 0x000fe40004800000 */
[----:B------:R-:W-:Y:S01]  /*0fc0*/  LOP3.LUT R5, R14, R5, RZ, 0xc0, !PT ;  /* 0x000000050e057212 */ /* 0x000fe200078ec0ff */
[----:B------:R-:W-:Y:S02]  /*0fd0*/  IMAD R9, R3, R4, R12 ;  /* 0x0000000403097224 */ /* 0x000fe400078e020c */
[----:B--2---:R-:W-:-:S02]  /*0fe0*/  IMAD R3, R8, R21, R20 ;  /* 0x0000001508037224 */ /* 0x004fc400078e0214 */
[----:B---3--:R-:W-:Y:S02]  /*0ff0*/  IMAD R6, R9, R25, R6 ;  /* 0x0000001909067224 */ /* 0x008fe400078e0206 */
[----:B------:R-:W-:Y:S02]  /*1000*/  IMAD R109, R3, R26, R5 ;  /* 0x0000001a036d7224 */ /* 0x000fe400078e0205 */
[----:B------:R-:W-:-:S03]  /*1010*/  IMAD.MOV.U32 R4, RZ, RZ, 0x1 ;  /* 0x00000001ff047424 */ /* 0x000fc600078e00ff */
[----:B------:R-:W-:Y:S02]  /*1020*/  SEL R102, R109, R6, !P1 ;  /* 0x000000066d667207 */ /* 0x000fe40004800000 */
[----:B------:R-:W-:Y:S02]  /*1030*/  PRMT R3, R4, 0x7610, R3 ;  /* 0x0000761004037816 */ /* 0x000fe40000000003 */
[----:B------:R-:W-:-:S07]  /*1040*/  SEL R109, R6, R109, !P1 ;  /* 0x0000006d066d7207 */ /* 0x000fce0004800000 */
.L_x_9:
[----:B------:R-:W-:-:S08]  /*1050*/  NOP ;  /* 0x0000000000007918 */ /* 0x000fd00000000000 */
[----:B------:R-:W0:Y:S02]  /*1060*/  USETMAXREG.TRY_ALLOC.CTAPOOL UP0, 0xe8 ;  /* 0x000000e8000079c8 */ /* 0x000e240008000600 */
[----:B0-----:R-:W-:-:S13]  /*1070*/  PLOP3.LUT P0, PT, PT, PT, UP0, 0x80, 0x0 ;  /* 0x000000000000781c */ /* 0x001fda0003f0f008 */
[----:B------:R-:W-:Y:S05]  /*1080*/  @!P0 BRA `(.L_x_9) ;  /* 0xfffffffc00f08947 */ /* 0x000fea000383ffff */
[----:B------:R-:W-:Y:S01]  /*1090*/  ULDC.64 UR4, c[0x0][0x598] ;  /* 0x0001660000047ab9 */ /* 0x000fe20000000a00 */
[----:B------:R-:W-:Y:S01]  /*10a0*/  ULDC.64 UR38, c[0x0][0x208] ;  /* 0x0000820000267ab9 */ /* 0x000fe20000000a00 */
[----:B------:R-:W-:-:S04]  /*10b0*/  ISETP.NE.U32.AND P0, PT, RZ, UR4, PT ;  /* 0x00000004ff007c0c */ /* 0x000fc8000bf05070 */
[----:B------:R-:W-:-:S13]  /*10c0*/  ISETP.NE.AND.EX P0, PT, RZ, UR5, PT, P0 ;  /* 0x00000005ff007c0c */ /* 0x000fda000bf05300 */
[----:B------:R-:W-:Y:S05]  /*10d0*/  @!P0 BRA `(.L_x_12) ;  /* 0x00000000001c8947 */ /* 0x000fea0003800000 */
[----:B------:R-:W0:Y:S02]  /*10e0*/  LDC.64 R4, c[0x0][0x598] ;  /* 0x00016600ff047b82 */ /* 0x000e240000000a00 */
[----:B0-----:R-:W2:Y:S02]  /*10f0*/  LDG.E.64 R4, desc[UR38][R4.64] ;  /* 0x0000002604047981 */ /* 0x001ea4000c1e1b00 */
[----:B--2---:R-:W-:-:S04]  /*1100*/  ISETP.NE.U32.AND P0, PT, R4, RZ, PT ;  /* 0x000000ff0400720c */ /* 0x004fc80003f05070 */
[----:B------:R-:W-:-:S13]  /*1110*/  ISETP.NE.AND.EX P0, PT, R5, RZ, PT, P0 ;  /* 0x000000ff0500720c */ /* 0x000fda0003f05300 */
[----:B------:R-:W-:Y:S05]  /*1120*/  @!P0 BRA `(.L_x_12) ;  /* 0x0000000000088947 */ /* 0x000fea0003800000 */
[----:B------:R0:W5:Y:S01]  /*1130*/  LD.E R90, desc[UR38][R4.64] ;  /* 0x00000026045a7980 */ /* 0x000162000c101900 */
[----:B------:R-:W-:Y:S05]  /*1140*/  BRA `(.L_x_13) ;  /* 0x0000000000247947 */ /* 0x000fea0003800000 */
.L_x_12:
[----:B------:R-:W-:Y:S02]  /*1150*/  ULDC.64 UR4, c[0x0][0x588] ;  /* 0x0001620000047ab9 */ /* 0x000fe40000000a00 */
[----:B------:R-:W-:-:S04]  /*1160*/  ISETP.NE.U32.AND P0, PT, RZ, UR4, PT ;  /* 0x00000004ff007c0c */ /* 0x000fc8000bf05070 */
[----:B------:R-:W-:-:S13]  /*1170*/  ISETP.NE.AND.EX P0, PT, RZ, UR5, PT, P0 ;  /* 0x00000005ff007c0c */ /* 0x000fda000bf05300 */
[----:B------:R-:W-:Y:S05]  /*1180*/  @!P0 BRA `(.L_x_14) ;  /* 0x00000000000c8947 */ /* 0x000fea0003800000 */
[----:B------:R-:W0:Y:S02]  /*1190*/  LDC.64 R90, c[0x0][0x588] ;  /* 0x00016200ff5a7b82 */ /* 0x000e240000000a00 */
[----:B0-----:R1:W5:Y:S01]  /*11a0*/  LDG.E R90, desc[UR38][R90.64] ;  /* 0x000000265a5a7981 */ /* 0x001362000c1e1900 */
[----:B------:R-:W-:Y:S05]  /*11b0*/  BRA `(.L_x_13) ;  /* 0x0000000000087947 */ /* 0x000fea0003800000 */
.L_x_14:
[----:B------:R-:W-:Y:S02]  /*11c0*/  ULDC UR4, c[0x0][0x580] ;  /* 0x0001600000047ab9 */ /* 0x000fe40000000800 */
[----:B------:R-:W-:-:S07]  /*11d0*/  IMAD.U32 R90, RZ, RZ, UR4 ;  /* 0x00000004ff5a7e24 */ /* 0x000fce000f8e00ff */
.L_x_13:
[----:B------:R-:W-:Y:S02]  /*11e0*/  ULDC.64 UR4, c[0x0][0x5a0] ;  /* 0x0001680000047ab9 */ /* 0x000fe40000000a00 */
[----:B------:R-:W-:-:S04]  /*11f0*/  ISETP.NE.U32.AND P0, PT, RZ, UR4, PT ;  /* 0x00000004ff007c0c */ /* 0x000fc8000bf05070 */
[----:B------:R-:W-:-:S13]  /*1200*/  ISETP.NE.AND.EX P0, PT, RZ, UR5, PT, P0 ;  /* 0x00000005ff007c0c */ /* 0x000fda000bf05300 */
[----:B------:R-:W-:Y:S05]  /*1210*/  @!P0 BRA `(.L_x_15) ;  /* 0x00000000001c8947 */ /* 0x000fea0003800000 */
[----:B0-----:R-:W0:Y:S02]  /*1220*/  LDC.64 R4, c[0x0][0x5a0] ;  /* 0x00016800ff047b82 */ /* 0x001e240000000a00 */
[----:B0-----:R-:W2:Y:S02]  /*1230*/  LDG.E.64 R4, desc[UR38][R4.64] ;  /* 0x0000002604047981 */ /* 0x001ea4000c1e1b00 */
[----:B--2---:R-:W-:-:S04]  /*1240*/  ISETP.NE.U32.AND P0, PT, R4, RZ, PT ;  /* 0x000000ff0400720c */ /* 0x004fc80003f05070 */
[----:B------:R-:W-:-:S13]  /*1250*/  ISETP.NE.AND.EX P0, PT, R5, RZ, PT, P0 ;  /* 0x000000ff0500720c */ /* 0x000fda0003f05300 */
[----:B------:R-:W-:Y:S05]  /*1260*/  @!P0 BRA `(.L_x_15) ;  /* 0x0000000000088947 */ /* 0x000fea0003800000 */
[----:B-1----:R0:W5:Y:S01]  /*1270*/  LD.E R91, desc[UR38][R4.64] ;  /* 0x00000026045b7980 */ /* 0x002162000c101900 */
[----:B------:R-:W-:Y:S05]  /*1280*/  BRA `(.L_x_16) ;  /* 0x0000000000247947 */ /* 0x000fea0003800000 */
.L_x_15:
[----:B------:R-:W-:Y:S02]  /*1290*/  ULDC.64 UR4, c[0x0][0x590] ;  /* 0x0001640000047ab9 */ /* 0x000fe40000000a00 */
[----:B------:R-:W-:-:S04]  /*12a0*/  ISETP.NE.U32.AND P0, PT, RZ, UR4, PT ;  /* 0x00000004ff007c0c */ /* 0x000fc8000bf05070 */
[----:B------:R-:W-:-:S13]  /*12b0*/  ISETP.NE.AND.EX P0, PT, RZ, UR5, PT, P0 ;  /* 0x00000005ff007c0c */ /* 0x000fda000bf05300 */
[----:B------:R-:W-:Y:S05]  /*12c0*/  @!P0 BRA `(.L_x_17) ;  /* 0x00000000000c8947 */ /* 0x000fea0003800000 */
[----:B0-----:R-:W1:Y:S02]  /*12d0*/  LDC.64 R4, c[0x0][0x590] ;  /* 0x00016400ff047b82 */ /* 0x001e640000000a00 */
[----:B-1----:R1:W5:Y:S01]  /*12e0*/  LDG.E R91, desc[UR38][R4.64] ;  /* 0x00000026045b7981 */ /* 0x002362000c1e1900 */
[----:B------:R-:W-:Y:S05]  /*12f0*/  BRA `(.L_x_16) ;  /* 0x0000000000087947 */ /* 0x000fea0003800000 */
.L_x_17:
[----:B------:R-:W-:Y:S02]  /*1300*/  ULDC UR4, c[0x0][0x584] ;  /* 0x0001610000047ab9 */ /* 0x000fe40000000800 */
[----:B-1----:R-:W-:-:S07]  /*1310*/  IMAD.U32 R91, RZ, RZ, UR4 ;  /* 0x00000004ff5b7e24 */ /* 0x002fce000f8e00ff */
.L_x_16:
[----:B------:R-:W-:-:S13]  /*1320*/  LOP3.LUT P0, RZ, R3, 0xff, RZ, 0xc0, !PT ;  /* 0x000000ff03ff7812 */ /* 0x000fda000780c0ff */
[----:B------:R-:W-:Y:S05]  /*1330*/  @!P0 EXIT ;  /* 0x000000000000894d */ /* 0x000fea0003800000 */
[----:B------:R-:W2:Y:S01]  /*1340*/  LDC R96, c[0x0][0x658] ;  /* 0x00019600ff607b82 */ /* 0x000ea20000000800 */
[----:B------:R-:W-:Y:S01]  /*1350*/  ULDC.64 UR6, c[0x0][0x288] ;  /* 0x0000a20000067ab9 */ /* 0x000fe20000000a00 */
[----:B------:R-:W-:Y:S01]  /*1360*/  LOP3.LUT R7, R7, 0x1, RZ, 0xc0, !PT ;  /* 0x0000000107077812 */ /* 0x000fe200078ec0ff */
[----:B------:R-:W-:Y:S01]  /*1370*/  UIADD3 UR4, UR7, 0x1f, URZ ;  /* 0x0000001f07047890 */ /* 0x000fe2000fffe03f */
[----:B------:R-:W-:Y:S01]  /*1380*/  SHF.R.U32.HI R3, RZ, 0x2, R98 ;  /* 0x00000002ff037819 */ /* 0x000fe20000011662 */
[----:B01----:R-:W-:Y:S01]  /*1390*/  IMAD.U32 R4, RZ, RZ, UR6 ;  /* 0x00000006ff047e24 */ /* 0x003fe2000f8e00ff */
[----:B------:R-:W-:Y:S01]  /*13a0*/  SHF.R.U32.HI R0, RZ, 0x1, R0 ;  /* 0x00000001ff007819 */ /* 0x000fe20000011600 */
[----:B------:R-:W-:Y:S01]  /*13b0*/  USHF.R.S32.HI UR5, URZ, 0x1f, UR4 ;  /* 0x0000001f3f057899 */ /* 0x000fe20008011404 */
[----:B------:R-:W0:Y:S01]  /*13c0*/  LDC.64 R92, c[0x0][0x5c8] ;  /* 0x00017200ff5c7b82 */ /* 0x000e220000000a00 */
[----:B------:R-:W-:Y:S01]  /*13d0*/  LOP3.LUT R97, R98, 0x3, RZ, 0xc0, !PT ;  /* 0x0000000362617812 */ /* 0x000fe200078ec0ff */
[----:B------:R-:W-:Y:S01]  /*13e0*/  IMAD.SHL.U32 R88, R7, 0x40, RZ ;  /* 0x0000004007587824 */ /* 0x000fe200078e00ff */
[----:B------:R-:W-:Y:S01]  /*13f0*/  LOP3.LUT R3, R3, 0x7, RZ, 0xc0, !PT ;  /* 0x0000000703037812 */ /* 0x000fe200078ec0ff */
[----:B------:R-:W-:Y:S01]  /*1400*/  ULEA.HI UR5, UR5, UR4, URZ, 0x5 ;  /* 0x0000000405057291 */ /* 0x000fe2000f8f283f */
[----:B------:R-:W-:Y:S01]  /*1410*/  LOP3.LUT R0, R0, 0x30, RZ, 0xc0, !PT ;  /* 0x0000003000007812 */ /* 0x000fe200078ec0ff */
[----:B------:R-:W-:Y:S01]  /*1420*/  IMAD R97, R97, -0x2, R4 ;  /* 0xfffffffe61617824 */ /* 0x000fe200078e0204 */
[--C-:B------:R-:W-:Y:S01]  /*1430*/  LOP3.LUT R88, R88, 0x40, R3.reuse, 0xe2, !PT ;  /* 0x0000004058587812 */ /* 0x100fe200078ee203 */
[----:B------:R-:W-:Y:S01]  /*1440*/  USHF.R.S32.HI UR43, URZ, 0x5, UR5 ;  /* 0x000000053f2b7899 */ /* 0x000fe20008011405 */
[----:B------:R-:W-:Y:S01]  /*1450*/  IADD3 R4, RZ, -R0, -R3 ;  /* 0x80000000ff047210 */ /* 0x000fe20007ffe803 */
[----:B------:R-:W-:Y:S01]  /*1460*/  IMAD.MOV.U32 R3, RZ, RZ, -0x1 ;  /* 0xffffffffff037424 */ /* 0x000fe200078e00ff */
[----:B------:R-:W-:Y:S01]  /*1470*/  LOP3.LUT R99, R98, 0x80, RZ, 0xc0, !PT ;  /* 0x0000008062637812 */ /* 0x000fe200078ec0ff */
[----:B------:R-:W-:Y:S01]  /*1480*/  IMAD.MOV.U32 R5, RZ, RZ, 0x1 ;  /* 0x00000001ff057424 */ /* 0x000fe200078e00ff */
[----:B------:R-:W-:Y:S01]  /*1490*/  UISETP.LT.AND UP0, UPT, UR43, 0x1, UPT ;  /* 0x000000012b00788c */ /* 0x000fe2000bf01270 */
[----:B------:R-:W-:Y:S01]  /*14a0*/  IMAD R4, R7, -0x40, R4 ;  /* 0xffffffc007047824 */ /* 0x000fe200078e0204 */
[----:B------:R-:W-:Y:S01]  /*14b0*/  ULDC UR4, c[0x0][0x284] ;  /* 0x0000a10000047ab9 */ /* 0x000fe20000000800 */
[----:B--2---:R-:W-:Y:S01]  /*14c0*/  SHF.L.U32 R3, R3, R96, RZ ;  /* 0x0000006003037219 */ /* 0x004fe200000006ff */
[----:B------:R-:W-:Y:S01]  /*14d0*/  USEL UR44, UR43, 0x1, UP0 ;  /* 0x000000012b2c7887 */ /* 0x000fe20008000000 */
[----:B------:R-:W-:Y:S01]  /*14e0*/  LOP3.LUT R88, R88, R0, RZ, 0xfc, !PT ;  /* 0x0000000058587212 */ /* 0x000fe200078efcff */
[----:B------:R-:W-:Y:S01]  /*14f0*/  IMAD.SHL.U32 R98, R98, 0x2, RZ ;  /* 0x0000000262627824 */ /* 0x000fe200078e00ff */
[----:B------:R-:W-:Y:S01]  /*1500*/  SHF.L.U32 R96, R5, R96, RZ ;  /* 0x0000006005607219 */ /* 0x000fe200000006ff */
[----:B------:R-:W-:Y:S01]  /*1510*/  VIADD R101, R4, UR4 ;  /* 0x0000000404657c36 */ /* 0x000fe20008000000 */
[----:B------:R-:W-:Y:S01]  /*1520*/  LOP3.LUT R114, R18, 0x1, RZ, 0xfc, !PT ;  /* 0x0000000112727812 */ /* 0x000fe200078efcff */
[----:B------:R-:W-:Y:S01]  /*1530*/  IMAD.MOV.U32 R89, RZ, RZ, RZ ;  /* 0x000000ffff597224 */ /* 0x000fe200078e00ff */
[C-C-:B0-----:R-:W-:Y:S01]  /*1540*/  SHF.L.U64.HI R94, R92.reuse, 0x7, R93.reuse ;  /* 0x000000075c5e7819 */ /* 0x141fe2000001025d */
[----:B------:R-:W-:Y:S01]  /*1550*/  UIADD3 UR44, UR43, -UR44, URZ ;  /* 0x8000002c2b2c7290 */ /* 0x000fe2000fffe03f */
[C---:B------:R-:W-:Y:S01]  /*1560*/  SHF.L.U64.HI R95, R92.reuse, 0x3, R93 ;  /* 0x000000035c5f7819 */ /* 0x040fe2000001025d */
[C---:B------:R-:W-:Y:S01]  /*1570*/  IMAD.SHL.U32 R93, R92.reuse, 0x80, RZ ;  /* 0x000000805c5d7824 */ /* 0x040fe200078e00ff */
[----:B------:R-:W-:Y:S01]  /*1580*/  SHF.R.U32.HI R99, RZ, 0x7, R99 ;  /* 0x00000007ff637819 */ /* 0x000fe20000011663 */
[----:B------:R-:W-:Y:S01]  /*1590*/  IMAD.SHL.U32 R92, R92, 0x8, RZ ;  /* 0x000000085c5c7824 */ /* 0x000fe200078e00ff */
[----:B------:R-:W-:Y:S01]  /*15a0*/  LOP3.LUT R100, RZ, R3, RZ, 0x33, !PT ;  /* 0x00000003ff647212 */ /* 0x000fe200078e33ff */
[----:B------:R-:W-:Y:S01]  /*15b0*/  UMOV UR40, URZ ;  /* 0x0000003f00287c82 */ /* 0x000fe20008000000 */
[----:B------:R-:W-:-:S05]  /*15c0*/  UMOV UR41, URZ ;  /* 0x0000003f00297c82 */ /* 0x000fca0008000000 */
.L_x_161:
[----:B0-----:R-:W0:Y:S01]  /*15d0*/  SHFL.IDX PT, R0, R99, RZ, 0x1f ;  /* 0x00001fff63007589 */ /* 0x001e2200000e0000 */
[----:B-1----:R-:W1:Y:S01]  /*15e0*/  S2UR UR7, SR_CgaCtaId ;  /* 0x00000000000779c3 */ /* 0x002e620000008800 */
[----:B------:R-:W-:Y:S01]  /*15f0*/  UMOV UR6, 0x400 ;  /* 0x0000040000067882 */ /* 0x000fe20000000000 */
[----:B0-----:R-:W-:Y:S01]  /*1600*/  R2UR UR4, R0 ;  /* 0x00000000000472ca */ /* 0x001fe200000e0000 */
[----:B-1----:R-:W-:-:S12]  /*1610*/  ULEA UR6, UR7, UR6, 0x18 ;  /* 0x0000000607067291 */ /* 0x002fd8000f8ec03f */
[----:B------:R-:W-:-:S04]  /*1620*/  ULEA.HI UR5, UR4, UR4, URZ, 0x1 ;  /* 0x0000000404057291 */ /* 0x000fc8000f8f083f */
[----:B------:R-:W-:-:S04]  /*1630*/  ULOP3.LUT UR5, UR5, 0xffffe, URZ, 0xc0, !UPT ;  /* 0x000ffffe05057892 */ /* 0x000fc8000f8ec03f */
[----:B------:R-:W-:-:S03]  /*1640*/  UIADD3 UR5, UR4, -UR5, URZ ;  /* 0x8000000504057290 */ /* 0x000fc6000fffe03f */
[----:B------:R-:W-:Y:S01]  /*1650*/  ULDC UR4, c[0x0][0x28c] ;  /* 0x0000a30000047ab9 */ /* 0x000fe20000000800 */
[----:B------:R-:W-:Y:S01]  /*1660*/  ULEA UR5, UR5, UR6, 0xc ;  /* 0x0000000605057291 */ /* 0x000fe2000f8e603f */
[----:B------:R-:W-:-:S03]  /*1670*/  ISETP.LT.AND P0, PT, RZ, UR4, PT ;  /* 0x00000004ff007c0c */ /* 0x000fc6000bf01270 */
[----:B------:R-:W-:-:S04]  /*1680*/  UIADD3 UR5, UR5, 0x180, URZ ;  /* 0x0000018005057890 */ /* 0x000fc8000fffe03f */
[----:B------:R-:W-:-:S04]  /*1690*/  USHF.R.U32.HI UR5, URZ, 0x4, UR5 ;  /* 0x000000043f057899 */ /* 0x000fc80008011605 */
[----:B------:R-:W-:-:S04]  /*16a0*/  ULOP3.LUT UR5, UR5, 0x3fff, URZ, 0xc0, !UPT ;  /* 0x00003fff05057892 */ /* 0x000fc8000f8ec03f */
[----:B------:R-:W-:Y:S01]  /*16b0*/  ULOP3.LUT UR45, UR5, 0x10000, URZ, 0xfc, !UPT ;  /* 0x00010000052d7892 */ /* 0x000fe2000f8efc3f */
[----:B--2345:R-:W-:Y:S11]  /*16c0*/  @P0 BRA `(.L_x_18) ;  /* 0x0000000000400947 */ /* 0x03cff60003800000 */
[----:B------:R-:W-:Y:S01]  /*16d0*/  MOV R0, 0x0 ;  /* 0x0000000000007802 */ /* 0x000fe20000000f00 */
[----:B------:R-:W-:Y:S01]  /*16e0*/  ULDC.64 UR4, c[0x4][0x68] ;  /* 0x01001a0000047ab9 */ /* 0x000fe20000000a00 */
[----:B------:R-:W-:Y:S01]  /*16f0*/  ULDC.64 UR6, c[0x4][0x8] ;  /* 0x0100020000067ab9 */ /* 0x000fe20000000a00 */
[----:B------:R-:W-:Y:S01]  /*1700*/  IMAD.U32 R4, RZ, RZ, UR4 ;  /* 0x00000004ff047e24 */ /* 0x000fe2000f8e00ff */
[----:B------:R0:W1:Y:S01]  /*1710*/  LDC.64 R14, c[0x4][R0] ;  /* 0x01000000000e7b82 */ /* 0x0000620000000a00 */
[----:B------:R-:W-:Y:S01]  /*1720*/  IMAD.U32 R5, RZ, RZ, UR5 ;  /* 0x00000005ff057e24 */ /* 0x000fe2000f8e00ff */
[----:B------:R-:W-:Y:S01]  /*1730*/  ULDC.64 UR4, c[0x4][0x70] ;  /* 0x01001c0000047ab9 */ /* 0x000fe20000000a00 */
[----:B------:R-:W-:Y:S02]  /*1740*/  IMAD.U32 R10, RZ, RZ, UR6 ;  /* 0x00000006ff0a7e24 */ /* 0x000fe4000f8e00ff */
[----:B------:R-:W-:Y:S02]  /*1750*/  IMAD.U32 R6, RZ, RZ, UR4 ;  /* 0x00000004ff067e24 */ /* 0x000fe4000f8e00ff */
[----:B------:R-:W-:-:S02]  /*1760*/  IMAD.U32 R7, RZ, RZ, UR5 ;  /* 0x00000005ff077e24 */ /* 0x000fc4000f8e00ff */
[----:B------:R-:W-:Y:S02]  /*1770*/  IMAD.U32 R11, RZ, RZ, UR7 ;  /* 0x00000007ff0b7e24 */ /* 0x000fe4000f8e00ff */
[----:B------:R-:W-:Y:S02]  /*1780*/  IMAD.MOV.U32 R8, RZ, RZ, 0x1e1 ;  /* 0x000001e1ff087424 */ /* 0x000fe400078e00ff */
[----:B------:R-:W-:Y:S02]  /*1790*/  IMAD.MOV.U32 R12, RZ, RZ, 0x1 ;  /* 0x00000001ff0c7424 */ /* 0x000fe400078e00ff */
[----:B0-----:R-:W-:-:S07]  /*17a0*/  IMAD.MOV.U32 R13, RZ, RZ, RZ ;  /* 0x000000ffff0d7224 */ /* 0x001fce00078e00ff */
[----:B------:R-:W-:-:S07]  /*17b0*/  LEPC R20, `(.L_x_18) ;  /* 0x000000001014794e */ /* 0x000fce0000000000 */
[----:B-1---5:R-:W-:Y:S05]  /*17c0*/  CALL.ABS.NOINC R14 ;  /* 0x000000000e007343 */ /* 0x022fea0003c00000 */
.L_x_18:
[----:B------:R-:W-:-:S13]  /*17d0*/  ISETP.NE.AND P0, PT, R114, 0x3, PT ;  /* 0x000000037200780c */ /* 0x000fda0003f05270 */
[----:B------:R-:W-:Y:S05]  /*17e0*/  @!P0 BRA `(.L_x_19) ;  /* 0x0000000000048947 */ /* 0x000fea0003800000 */
[----:B------:R-:W-:Y:S01]  /*17f0*/  BPT.TRAP 0x1 ;  /* 0x000000040000795c */ /* 0x000fe20000300000 */
.L_x_19:
[----:B------:R-:W0:Y:S01]  /*1800*/  S2UR UR5, SR_CgaCtaId ;  /* 0x00000000000579c3 */ /* 0x000e220000008800 */
[----:B------:R-:W-:Y:S01]  /*1810*/  UMOV UR4, 0x400 ;  /* 0x0000040000047882 */ /* 0x000fe20000000000 */
[----:B------:R-:W-:Y:S02]  /*1820*/  IMAD.U32 R0, RZ, RZ, UR40 ;  /* 0x00000028ff007e24 */ /* 0x000fe4000f8e00ff */
[----:B------:R-:W-:-:S03]  /*1830*/  IMAD.U32 R3, RZ, RZ, UR41 ;  /* 0x00000029ff037e24 */ /* 0x000fc6000f8e00ff */
[----:B------:R-:W-:Y:S01]  /*1840*/  SHF.L.U32 R0, R0, 0x1f, RZ ;  /* 0x0000001f00007819 */ /* 0x000fe200000006ff */
[----:B0-----:R-:W-:-:S06]  /*1850*/  ULEA UR4, UR5, UR4, 0x18 ;  /* 0x0000000405047291 */ /* 0x001fcc000f8ec03f */
[----:B------:R-:W-:-:S04]  /*1860*/  IMAD.U32 R6, RZ, RZ, UR4 ;  /* 0x00000004ff067e24 */ /* 0x000fc8000f8e00ff */
[----:B------:R-:W-:-:S04]  /*1870*/  IMAD R3, R3, 0x8, R6 ;  /* 0x0000000803037824 */ /* 0x000fc800078e0206 */
[----:B------:R0:W1:Y:S01]  /*1880*/  SYNCS.PHASECHK.TRANS64.TRYWAIT P1, [R3+URZ], R0 ;  /* 0x00000000030075a7 */ /* 0x000062000802017f */
[----:B------:R-:W-:Y:S05]  /*1890*/  @!P0 BRA `(.L_x_20) ;  /* 0x0000000000048947 */ /* 0x000fea0003800000 */
[----:B------:R-:W-:Y:S01]  /*18a0*/  BPT.TRAP 0x1 ;  /* 0x000000040000795c */ /* 0x000fe20000300000 */
.L_x_20:
[----:B------:R-:W-:-:S05]  /*18b0*/  IMAD.U32 R4, RZ, RZ, UR44 ;  /* 0x0000002cff047e24 */ /* 0x000fca000f8e00ff */
[----:B------:R-:W-:Y:S01]  /*18c0*/  ISETP.GE.AND P2, PT, R4, 0x1, PT ;  /* 0x000000010400780c */ /* 0x000fe20003f46270 */
[----:B-1----:R-:W-:-:S12]  /*18d0*/  @P1 BRA `(.L_x_21) ;  /* 0x0000000000081947 */ /* 0x002fd80003800000 */
[----:B------:R-:W1:Y:S02]  /*18e0*/  SYNCS.PHASECHK.TRANS64.TRYWAIT P1, [R3+URZ], R0 ;  /* 0x00000000030075a7 */ /* 0x000e64000802017f */
[----:B-1----:R-:W-:Y:S05]  /*18f0*/  @!P1 BRA `(.L_x_22) ;  /* 0x0000007400589947 */ /* 0x002fea0003800000 */
.L_x_21:
[----:B------:R-:W-:Y:S05]  /*1900*/  WARPSYNC.ALL ;  /* 0x0000000000007948 */ /* 0x000fea0003800000 */
[----:B------:R-:W-:Y:S01]  /*1910*/  R2UR UR4, R6 ;  /* 0x00000000060472ca */ /* 0x000fe200000e0000 */
[----:B------:R-:W-:Y:S01]  /*1920*/  ULEA UR6, UR41, UR45, 0xa ;  /* 0x0000002d29067291 */ /* 0x000fe2000f8e503f */
[----:B------:R-:W-:Y:S01]  /*1930*/  WARPGROUP.ARRIVE ;  /* 0x00000000000079c5 */ /* 0x000fe20000000000 */
[----:B------:R-:W-:Y:S01]  /*1940*/  UMOV UR9, 0x80000020 ;  /* 0x8000002000097882 */ /* 0x000fe20000000000 */
[----:B------:R-:W-:Y:S01]  /*1950*/  UMOV UR11, 0x80000020 ;  /* 0x80000020000b7882 */ /* 0x000fe20000000000 */
[----:B------:R-:W-:-:S03]  /*1960*/  UIADD3 UR7, UR6, 0x200, URZ ;  /* 0x0000020006077890 */ /* 0x000fc6000fffe03f */
[----:B------:R-:W-:-:S05]  /*1970*/  UMOV UR8, UR6 ;  /* 0x0000000600087c82 */ /* 0x000fca0008000000 */
[----:B------:R-:W-:-:S04]  /*1980*/  UIADD3 UR4, UR4, 0x2c180, URZ ;  /* 0x0002c18004047890 */ /* 0x000fc8000fffe03f */
[----:B------:R-:W-:-:S04]  /*1990*/  USHF.R.U32.HI UR4, URZ, 0x4, UR4 ;  /* 0x000000043f047899 */ /* 0x000fc80008011604 */
[----:B------:R-:W-:-:S04]  /*19a0*/  ULOP3.LUT UR4, UR4, 0x3fff, URZ, 0xc0, !UPT ;  /* 0x00003fff04047892 */ /* 0x000fc8000f8ec03f */
[----:B------:R-:W-:-:S04]  /*19b0*/  ULOP3.LUT UR4, UR4, 0x10000, URZ, 0xfc, !UPT ;  /* 0x0001000004047892 */ /* 0x000fc8000f8efc3f */
[----:B------:R-:W-:-:S07]  /*19c0*/  ULEA UR5, UR41, UR4, 0x8 ;  /* 0x0000000429057291 */ /* 0x000fce000f8e403f */
[----:B------:R-:W-:Y:S02]  /*19d0*/  UMOV UR10, UR5 ;  /* 0x00000005000a7c82 */ /* 0x000fe40008000000 */
[----:B------:R-:W-:Y:S01]  /*19e0*/  HGMMA.64x64x16.F32 R56, gdesc[UR8], RZ, !UPT, gsb0 ;  /* 0x00e00000083879f0 */ /* 0x000fe2000c0008ff */
[----:B------:R-:W-:Y:S01]  /*19f0*/  UMOV UR8, UR7 ;  /* 0x0000000700087c82 */ /* 0x000fe20008000000 */
[----:B------:R-:W-:Y:S01]  /*1a00*/  UMOV UR9, 0x80000020 ;  /* 0x8000002000097882 */ /* 0x000fe20000000000 */
[----:B------:R-:W-:Y:S02]  /*1a10*/  WARPGROUP.DEPBAR.LE gsb0, 0x0 ;  /* 0x00008000000079c5 */ /* 0x000fe40000010000 */
[----:B------:R-:W-:-:S06]  /*1a20*/  WARPGROUP.ARRIVE ;  /* 0x00000000000079c5 */ /* 0x000fcc0000000000 */
[----:B------:R-:W-:Y:S01]  /*1a30*/  HGMMA.64x64x16.F32 R24, gdesc[UR8], RZ, !UPT, gsb0 ;  /* 0x00e00000081879f0 */ /* 0x000fe2000c0008ff */
[----:B------:R-:W-:Y:S02]  /*1a40*/  UIADD3 UR8, UR6, 0x2, URZ ;  /* 0x0000000206087890 */ /* 0x000fe4000fffe03f */
[----:B------:R-:W-:Y:S01]  /*1a50*/  UIADD3 UR10, UR5, 0x2, URZ ;  /* 0x00000002050a7890 */ /* 0x000fe2000fffe03f */
[----:B------:R-:W-:Y:S01]  /*1a60*/  UMOV UR9, 0x80000020 ;  /* 0x8000002000097882 */ /* 0x000fe20000000000 */
[----:B------:R-:W-:Y:S01]  /*1a70*/  UMOV UR11, 0x80000020 ;  /* 0x80000020000b7882 */ /* 0x000fe20000000000 */
[----:B------:R-:W-:Y:S01]  /*1a80*/  UIADD3 UR6, UR6, 0x202, URZ ;  /* 0x0000020206067890 */ /* 0x000fe2000fffe03f */
[----:B------:R-:W-:Y:S02]  /*1a90*/  WARPGROUP.DEPBAR.LE gsb0, 0x0 ;  /* 0x00008000000079c5 */ /* 0x000fe40000010000 */
[----:B------:R-:W-:-:S06]  /*1aa0*/  WARPGROUP.ARRIVE ;  /* 0x00000000000079c5 */ /* 0x000fcc0000000000 */
[----:B------:R-:W-:Y:S01]  /*1ab0*/  HGMMA.64x64x16.F32 R56, gdesc[UR8], R56, gsb0 ;  /* 0x00e00000083879f0 */ /* 0x000fe20008000838 */
[----:B------:R-:W-:Y:S01]  /*1ac0*/  UMOV UR8, UR6 ;  /* 0x0000000600087c82 */ /* 0x000fe20008000000 */
[----:B------:R-:W-:Y:S01]  /*1ad0*/  UMOV UR9, 0x80000020 ;  /* 0x8000002000097882 */ /* 0x000fe20000000000 */
[----:B------:R-:W-:Y:S02]  /*1ae0*/  WARPGROUP.DEPBAR.LE gsb0, 0x0 ;  /* 0x00008000000079c5 */ /* 0x000fe40000010000 */
[----:B------:R-:W-:-:S06]  /*1af0*/  WARPGROUP.ARRIVE ;  /* 0x00000000000079c5 */ /* 0x000fcc0000000000 */
[----:B------:R-:W-:Y:S03]  /*1b00*/  HGMMA.64x64x16.F32 R24, gdesc[UR8], R24, gsb0 ;  /* 0x00e00000081879f0 */ /* 0x000fe60008000818 */
[----:B------:R-:W-:Y:S02]  /*1b10*/  WARPGROUP.DEPBAR.LE gsb0, 0x0 ;  /* 0x00008000000079c5 */ /* 0x000fe40000010000 */
[----:B------:R-:W-:Y:S05]  /*1b20*/  @!P2 BRA `(.L_x_23) ;  /* 0x000000040020a947 */ /* 0x000fea0003800000 */
[----:B------:R-:W-:Y:S01]  /*1b30*/  UIADD3 UR5, UR41, 0x1, URZ ;  /* 0x0000000129057890 */ /* 0x000fe2000fffe03f */
[----:B01----:R-:W-:Y:S02]  /*1b40*/  IMAD.U32 R0, RZ, RZ, UR44 ;  /* 0x0000002cff007e24 */ /* 0x003fe4000f8e00ff */
[----:B------:R-:W-:Y:S01]  /*1b50*/  IMAD.U32 R3, RZ, RZ, UR41 ;  /* 0x00000029ff037e24 */ /* 0x000fe2000f8e00ff */
[----:B------:R-:W-:-:S04]  /*1b60*/  UISETP.NE.AND UP0, UPT, UR5, 0xb, UPT ;  /* 0x0000000b0500788c */ /* 0x000fc8000bf05270 */
[----:B------:R-:W-:Y:S02]  /*1b70*/  USEL UR6, URZ, 0x1, UP0 ;  /* 0x000000013f067887 */ /* 0x000fe40008000000 */
[----:B------:R-:W-:Y:S02]  /*1b80*/  USEL UR5, UR5, URZ, UP0 ;  /* 0x0000003f05057287 */ /* 0x000fe40008000000 */
[----:B------:R-:W-:-:S06]  /*1b90*/  ULOP3.LUT UR6, UR40, UR6, URZ, 0x3c, !UPT ;  /* 0x0000000628067292 */ /* 0x000fcc000f8e3c3f */
[----:B------:R-:W-:-:S07]  /*1ba0*/  IMAD.U32 R7, RZ, RZ, UR6 ;  /* 0x00000006ff077e24 */ /* 0x000fce000f8e00ff */
.L_x_30:
[----:B------:R-:W-:Y:S05]  /*1bb0*/  @!P0 BRA `(.L_x_24) ;  /* 0x0000000000048947 */ /* 0x000fea0003800000 */
[----:B------:R-:W-:Y:S01]  /*1bc0*/  BPT.TRAP 0x1 ;  /* 0x000000040000795c */ /* 0x000fe20000300000 */
.L_x_24:
[----:B------:R-:W0:Y:S01]  /*1bd0*/  S2UR UR7, SR_CgaCtaId ;  /* 0x00000000000779c3 */ /* 0x000e220000008800 */
[----:B------:R-:W-:Y:S01]  /*1be0*/  UMOV UR6, 0x400 ;  /* 0x0000040000067882 */ /* 0x000fe20000000000 */
[----:B------:R-:W-:Y:S01]  /*1bf0*/  IMAD.U32 R5, RZ, RZ, UR5 ;  /* 0x00000005ff057e24 */ /* 0x000fe2000f8e00ff */
[----:B------:R-:W-:Y:S01]  /*1c00*/  SHF.L.U32 R4, R7, 0x1f, RZ ;  /* 0x0000001f07047819 */ /* 0x000fe200000006ff */
[----:B0-----:R-:W-:-:S06]  /*1c10*/  ULEA UR6, UR7, UR6, 0x18 ;  /* 0x0000000607067291 */ /* 0x001fcc000f8ec03f */
[----:B------:R-:W-:-:S04]  /*1c20*/  IMAD.U32 R6, RZ, RZ, UR6 ;  /* 0x00000006ff067e24 */ /* 0x000fc8000f8e00ff */
[----:B------:R-:W-:-:S04]  /*1c30*/  IMAD R5, R5, 0x8, R6 ;  /* 0x0000000805057824 */ /* 0x000fc800078e0206 */
[----:B------:R0:W1:Y:S01]  /*1c40*/  SYNCS.PHASECHK.TRANS64.TRYWAIT P1, [R5+URZ], R4 ;  /* 0x00000004050075a7 */ /* 0x000062000802017f */
[----:B------:R-:W-:Y:S05]  /*1c50*/  @!P0 BRA `(.L_x_25) ;  /* 0x0000000000048947 */ /* 0x000fea0003800000 */
[----:B------:R-:W-:Y:S01]  /*1c60*/  BPT.TRAP 0x1 ;  /* 0x000000040000795c */ /* 0x000fe20000300000 */
.L_x_25:
[----:B-1----:R-:W-:Y:S05]  /*1c70*/  @P1 BRA `(.L_x_26) ;  /* 0x0000000000081947 */ /* 0x002fea0003800000 */
[----:B------:R-:W1:Y:S02]  /*1c80*/  SYNCS.PHASECHK.TRANS64.TRYWAIT P1, [R5+URZ], R4 ;  /* 0x00000004050075a7 */ /* 0x000e64000802017f */
[----:B-1----:R-:W-:Y:S05]  /*1c90*/  @!P1 BRA `(.L_x_27) ;  /* 0x0000007000849947 */ /* 0x002fea0003800000 */
.L_x_26:
[----:B------:R-:W-:Y:S01]  /*1ca0*/  ULEA UR6, UR5, UR4, 0x8 ;  /* 0x0000000405067291 */ /* 0x000fe2000f8e403f */
[----:B------:R-:W-:Y:S01]  /*1cb0*/  WARPGROUP.ARRIVE ;  /* 0x00000000000079c5 */ /* 0x000fe20000000000 */
[----:B------:R-:W-:Y:S01]  /*1cc0*/  ULEA UR7, UR5, UR45, 0xa ;  /* 0x0000002d05077291 */ /* 0x000fe2000f8e503f */
[----:B------:R-:W-:Y:S01]  /*1cd0*/  UMOV UR11, 0x80000020 ;  /* 0x80000020000b7882 */ /* 0x000fe20000000000 */
[----:B------:R-:W-:Y:S02]  /*1ce0*/  UMOV UR9, 0x80000020 ;  /* 0x8000002000097882 */ /* 0x000fe40000000000 */
[----:B------:R-:W-:Y:S01]  /*1cf0*/  UIADD3 UR12, UR7, 0x200, URZ ;  /* 0x00000200070c7890 */ /* 0x000fe2000fffe03f */
[----:B------:R-:W-:Y:S02]  /*1d00*/  UMOV UR10, UR6 ;  /* 0x00000006000a7c82 */ /* 0x000fe40008000000 */
[----:B------:R-:W-:Y:S02]  /*1d10*/  UMOV UR8, UR7 ;  /* 0x0000000700087c82 */ /* 0x000fe40008000000 */
[----:B------:R-:W-:Y:S01]  /*1d20*/  HGMMA.64x64x16.F32 R56, gdesc[UR8], R56, gsb0 ;  /* 0x00e00000083879f0 */ /* 0x000fe20008000838 */
[----:B------:R-:W-:Y:S01]  /*1d30*/  UMOV UR9, 0x80000020 ;  /* 0x8000002000097882 */ /* 0x000fe20000000000 */
[----:B------:R-:W-:Y:S01]  /*1d40*/  UMOV UR8, UR12 ;  /* 0x0000000c00087c82 */ /* 0x000fe20008000000 */
[----:B------:R-:W-:-:S02]  /*1d50*/  WARPGROUP.DEPBAR.LE gsb0, 0x0 ;  /* 0x00008000000079c5 */ /* 0x000fc40000010000 */
[----:B------:R-:W-:-:S06]  /*1d60*/  WARPGROUP.ARRIVE ;  /* 0x00000000000079c5 */ /* 0x000fcc0000000000 */
[----:B------:R-:W-:Y:S01]  /*1d70*/  HGMMA.64x64x16.F32 R24, gdesc[UR8], R24, gsb0 ;  /* 0x00e00000081879f0 */ /* 0x000fe20008000818 */
        /* <DEDUP_REMOVED lines=15> */
[----:B------:R-:W-:Y:S01]  /*1e70*/  BPT.TRAP 0x1 ;  /* 0x000000040000795c */ /* 0x000fe20000300000 */
.L_x_28:
[----:B------:R-:W-:-:S13]  /*1e80*/  ISETP.NE.AND P1, PT, R22, RZ, PT ;  /* 0x000000ff1600720c */ /* 0x000fda0003f25270 */
[----:B01----:R-:W-:-:S04]  /*1e90*/  @P1 IMAD R4, R3, 0x8, R6 ;  /* 0x0000000803041824 */ /* 0x003fc800078e0206 */
[----:B------:R-:W-:-:S05]  /*1ea0*/  @P1 VIADD R4, R4, 0x58 ;  /* 0x0000005804041836 */ /* 0x000fca0000000000 */
[----:B------:R-:W-:-:S04]  /*1eb0*/  @P1 PRMT R4, R19, 0x654, R4 ;  /* 0x0000065413041816 */ /* 0x000fc80000000004 */
[----:B------:R0:W-:Y:S01]  /*1ec0*/  @P1 SYNCS.ARRIVE.TRANS64.RED.A1T0 RZ, [R4+URZ], RZ ;  /* 0x000000ff04ff19a7 */ /* 0x0001e2000810043f */
[----:B------:R-:W-:-:S13]  /*1ed0*/  ISETP.GT.U32.AND P1, PT, R18, 0x1, PT ;  /* 0x000000011200780c */ /* 0x000fda0003f24070 */
[----:B0-----:R-:W-:Y:S05]  /*1ee0*/  @P1 BRA `(.L_x_29) ;  /* 0x0000000000041947 */ /* 0x001fea0003800000 */
[----:B------:R-:W-:Y:S01]  /*1ef0*/  BPT.TRAP 0x1 ;  /* 0x000000040000795c */ /* 0x000fe20000300000 */
.L_x_29:
[----:B------:R-:W-:Y:S01]  /*1f00*/  UIADD3 UR5, UR5, 0x1, URZ ;  /* 0x0000000105057890 */ /* 0x000fe2000fffe03f */
[C---:B------:R-:W-:Y:S01]  /*1f10*/  ISETP.GT.AND P2, PT, R0.reuse, 0x1, PT ;  /* 0x000000010000780c */ /* 0x040fe20003f44270 */
[----:B------:R-:W-:Y:S02]  /*1f20*/  VIADD R3, R3, 0x1 ;  /* 0x0000000103037836 */ /* 0x000fe40000000000 */
[----:B------:R-:W-:Y:S01]  /*1f30*/  UISETP.NE.AND UP0, UPT, UR5, 0xb, UPT ;  /* 0x0000000b0500788c */ /* 0x000fe2000bf05270 */
[----:B------:R-:W-:Y:S02]  /*1f40*/  VIADD R0, R0, 0xffffffff ;  /* 0xffffffff00007836 */ /* 0x000fe40000000000 */
[C---:B------:R-:W-:Y:S01]  /*1f50*/  ISETP.NE.AND P1, PT, R3.reuse, 0xb, PT ;  /* 0x0000000b0300780c */ /* 0x040fe20003f25270 */
[----:B------:R-:W-:Y:S02]  /*1f60*/  USEL UR6, URZ, 0x1, UP0 ;  /* 0x000000013f067887 */ /* 0x000fe40008000000 */
[----:B------:R-:W-:Y:S01]  /*1f70*/  USEL UR5, UR5, URZ, UP0 ;  /* 0x0000003f05057287 */ /* 0x000fe20008000000 */
[----:B------:R-:W-:-:S03]  /*1f80*/  SEL R3, R3, RZ, P1 ;  /* 0x000000ff03037207 */ /* 0x000fc60000800000 */
[----:B------:R-:W-:Y:S01]  /*1f90*/  LOP3.LUT R7, R7, UR6, RZ, 0x3c, !PT ;  /* 0x0000000607077c12 */ /* 0x000fe2000f8e3cff */
[----:B------:R-:W-:Y:S07]  /*1fa0*/  @P2 BRA `(.L_x_30) ;  /* 0xfffffffc00002947 */ /* 0x000fee000383ffff */
.L_x_23:
[----:B01----:R-:W0:Y:S02]  /*1fb0*/  LDC R0, c[0x0][0x28c] ;  /* 0x0000a300ff007b82 */ /* 0x003e240000000800 */
[----:B0-----:R-:W-:-:S13]  /*1fc0*/  ISETP.GE.AND P1, PT, R0, 0x1, PT ;  /* 0x000000010000780c */ /* 0x001fda0003f26270 */
[----:B------:R-:W-:Y:S05]  /*1fd0*/  @!P1 BRA `(.L_x_31) ;  /* 0x0000000000449947 */ /* 0x000fea0003800000 */
[----:B------:R-:W-:Y:S05]  /*1fe0*/  @!P0 BRA `(.L_x_32) ;  /* 0x0000000000048947 */ /* 0x000fea0003800000 */
[----:B------:R-:W-:Y:S01]  /*1ff0*/  BPT.TRAP 0x1 ;  /* 0x000000040000795c */ /* 0x000fe20000300000 */
.L_x_32:
[----:B------:R-:W-:-:S13]  /*2000*/  ISETP.NE.AND P0, PT, R22, RZ, PT ;  /* 0x000000ff1600720c */ /* 0x000fda0003f05270 */
[----:B------:R-:W-:-:S05]  /*2010*/  VOTEU.ANY UP0, P0 ;  /* 0x00000000003f7886 */ /* 0x000fca0000000100 */
[----:B------:R-:W-:-:S06]  /*2020*/  @UP0 UIADD3 UR4, UR44, UR41, URZ ;  /* 0x000000292c040290 */ /* 0x000fcc000fffe03f */
[----:B------:R-:W-:Y:S02]  /*2030*/  IMAD.U32 R4, RZ, RZ, UR4 ;  /* 0x00000004ff047e24 */ /* 0x000fe4000f8e00ff */
[----:B------:R-:W-:Y:S02]  /*2040*/  IMAD.U32 R3, RZ, RZ, UR4 ;  /* 0x00000004ff037e24 */ /* 0x000fe4000f8e00ff */
[----:B------:R-:W-:-:S05]  /*2050*/  @P0 IMAD.WIDE.U32 R4, R4, -0x45d1745d, RZ ;  /* 0xba2e8ba304040825 */ /* 0x000fca00078e00ff */
[----:B------:R-:W-:-:S05]  /*2060*/  @P0 SHF.R.U32.HI R0, RZ, 0x3, R5 ;  /* 0x00000003ff000819 */ /* 0x000fca0000011605 */
[----:B------:R-:W-:-:S04]  /*2070*/  @P0 IMAD R0, R0, -0xb, R3 ;  /* 0xfffffff500000824 */ /* 0x000fc800078e0203 */
[----:B------:R-:W-:-:S04]  /*2080*/  @P0 IMAD R0, R0, 0x8, R6 ;  /* 0x0000000800000824 */ /* 0x000fc800078e0206 */
[----:B------:R-:W-:-:S05]  /*2090*/  @P0 VIADD R0, R0, 0x58 ;  /* 0x0000005800000836 */ /* 0x000fca0000000000 */
[----:B------:R-:W-:-:S04]  /*20a0*/  @P0 PRMT R0, R19, 0x654, R0 ;  /* 0x0000065413000816 */ /* 0x000fc80000000000 */
[----:B------:R0:W-:Y:S01]  /*20b0*/  @P0 SYNCS.ARRIVE.TRANS64.RED.A1T0 RZ, [R0+URZ], RZ ;  /* 0x000000ff00ff09a7 */ /* 0x0001e2000810043f */
[----:B------:R-:W-:-:S13]  /*20c0*/  ISETP.GT.U32.AND P0, PT, R18, 0x1, PT ;  /* 0x000000011200780c */ /* 0x000fda0003f04070 */
[----:B0-----:R-:W-:Y:S05]  /*20d0*/  @P0 BRA `(.L_x_31) ;  /* 0x0000000000040947 */ /* 0x001fea0003800000 */
[----:B------:R-:W-:Y:S01]  /*20e0*/  BPT.TRAP 0x1 ;  /* 0x000000040000795c */ /* 0x000fe20000300000 */
.L_x_31:
[----:B------:R-:W-:Y:S01]  /*20f0*/  IMAD.SHL.U32 R102, R102, 0x40, RZ ;  /* 0x0000004066667824 */ /* 0x000fe200078e00ff */
[----:B------:R-:W-:Y:S01]  /*2100*/  UIADD3 UR41, UR43, UR41, URZ ;  /* 0x000000292b297290 */ /* 0x000fe2000fffe03f */
[----:B------:R-:W-:Y:S01]  /*2110*/  SHF.R.S32.HI R11, RZ, 0x1f, R23 ;  /* 0x0000001fff0b7819 */ /* 0x000fe20000011417 */
[----:B------:R-:W-:Y:S01]  /*2120*/  ULDC UR7, c[0x0][0x288] ;  /* 0x0000a20000077ab9 */ /* 0x000fe20000000800 */
[----:B------:R-:W-:Y:S01]  /*2130*/  IMAD.SHL.U32 R6, R109, 0x100, RZ ;  /* 0x000001006d067824 */ /* 0x000fe200078e00ff */
[C---:B------:R-:W-:Y:S01]  /*2140*/  LOP3.LUT R8, R102.reuse, 0x6, R98, 0xf8, !PT ;  /* 0x0000000666087812 */ /* 0x040fe200078ef862 */
[----:B------:R-:W-:Y:S01]  /*2150*/  UISETP.GT.U32.AND UP0, UPT, UR41, 0xa, UPT ;  /* 0x0000000a2900788c */ /* 0x000fe2000bf04070 */
[----:B------:R-:W-:Y:S01]  /*2160*/  ISETP.GE.AND P0, PT, R102, UR7, PT ;  /* 0x0000000766007c0c */ /* 0x000fe2000bf06270 */
[----:B------:R-:W-:Y:S01]  /*2170*/  ULDC.64 UR4, c[0x0][0x5d0] ;  /* 0x0001740000047ab9 */ /* 0x000fe20000000a00 */
[----:B------:R-:W-:Y:S01]  /*2180*/  SHF.R.S32.HI R9, RZ, 0x1f, R8 ;  /* 0x0000001fff097819 */ /* 0x000fe20000011408 */
[----:B------:R-:W-:Y:S01]  /*2190*/  ULDC UR10, c[0x0][0x284] ;  /* 0x0000a100000a7ab9 */ /* 0x000fe20000000800 */
[----:B------:R-:W-:Y:S01]  /*21a0*/  IMAD R0, R11, UR4, RZ ;  /* 0x000000040b007c24 */ /* 0x000fe2000f8e02ff */
[----:B------:R-:W-:Y:S01]  /*21b0*/  UISETP.LT.U32.AND UP0, UPT, UR43, 0xb, UP0 ;  /* 0x0000000b2b00788c */ /* 0x000fe20008701070 */
[----:B------:R-:W-:Y:S01]  /*21c0*/  ISETP.GE.OR P0, PT, R6, UR10, P0 ;  /* 0x0000000a06007c0c */ /* 0x000fe20008706670 */
[----:B------:R-:W-:Y:S01]  /*21d0*/  UISETP.GE.U32.AND UP1, UPT, UR43, 0xb, UPT ;  /* 0x0000000b2b00788c */ /* 0x000fe2000bf26070 */
[C---:B------:R-:W-:Y:S01]  /*21e0*/  IMAD R3, R23.reuse, UR5, R0 ;  /* 0x0000000517037c24 */ /* 0x040fe2000f8e0200 */
[----:B------:R-:W-:Y:S01]  /*21f0*/  USEL UR6, URZ, 0x1, !UP0 ;  /* 0x000000013f067887 */ /* 0x000fe2000c000000 */
[----:B------:R-:W-:Y:S01]  /*2200*/  IMAD.WIDE.U32 R4, R23, UR4, R8 ;  /* 0x0000000417047c25 */ /* 0x000fe2000f8e0008 */
[----:B------:R-:W-:Y:S01]  /*2210*/  UIMAD.WIDE.U32 UR4, UR41, -0x45d1745d, URZ ;  /* 0xba2e8ba3290478a5 */ /* 0x000fe2000f8e003f */
[----:B------:R-:W-:-:S02]  /*2220*/  ULDC.64 UR8, c[0x0][0x5c8] ;  /* 0x0001720000087ab9 */ /* 0x000fc40000000a00 */
[----:B------:R-:W-:Y:S01]  /*2230*/  IMAD.WIDE R108, R109, 0x100, R88 ;  /* 0x000001006d6c7825 */ /* 0x000fe200078e0258 */
[----:B------:R-:W-:Y:S02]  /*2240*/  USHF.R.U32.HI UR4, URZ, 0x3, UR5 ;  /* 0x000000033f047899 */ /* 0x000fe40008011605 */
[----:B------:R-:W-:Y:S01]  /*2250*/  ULOP3.LUT UR40, UR40, UR6, URZ, 0x3c, !UPT ;  /* 0x0000000628287292 */ /* 0x000fe2000f8e3c3f */
[----:B------:R-:W-:Y:S01]  /*2260*/  IMAD R7, R109, UR8, RZ ;  /* 0x000000086d077c24 */ /* 0x000fe2000f8e02ff */
[----:B------:R-:W-:Y:S01]  /*2270*/  UIMAD UR41, UR4, -0xb, UR41 ;  /* 0xfffffff5042978a4 */ /* 0x000fe2000f8e0229 */
[----:B------:R-:W-:Y:S01]  /*2280*/  IMAD.IADD R5, R5, 0x1, R3 ;  /* 0x0000000105057824 */ /* 0x000fe200078e0203 */
[----:B------:R-:W-:Y:S01]  /*2290*/  @UP1 ULOP3.LUT UR40, UR40, 0x1, UR4, 0x78, !UPT ;  /* 0x0000000128281892 */ /* 0x000fe2000f8e7804 */
[C---:B------:R-:W-:Y:S02]  /*22a0*/  IMAD R7, R108.reuse, UR9, R7 ;  /* 0x000000096c077c24 */ /* 0x040fe4000f8e0207 */
[----:B------:R-:W-:-:S04]  /*22b0*/  IMAD.WIDE.U32 R112, R108, UR8, R4 ;  /* 0x000000086c707c25 */ /* 0x000fc8000f8e0004 */
[----:B------:R-:W-:Y:S01]  /*22c0*/  IMAD.MOV.U32 R0, RZ, RZ, -0x1 ;  /* 0xffffffffff007424 */ /* 0x000fe200078e00ff */
[----:B------:R-:W-:Y:S06]  /*22d0*/  @P0 BRA `(.L_x_33) ;  /* 0x0000004c00100947 */ /* 0x000fec0003800000 */
[----:B-----5:R-:W-:Y:S01]  /*22e0*/  FSETP.NEU.AND P1, PT, R91, RZ, PT ;  /* 0x000000ff5b00720b */ /* 0x020fe20003f2d000 */
[----:B------:R-:W-:Y:S01]  /*22f0*/  IMAD.IADD R4, R97, 0x1, -R102 ;  /* 0x0000000161047824 */ /* 0x000fe200078e0a66 */
[----:B------:R-:W-:Y:S01]  /*2300*/  BSSY B0, `(.L_x_33) ;  /* 0x00004c1000007945 */ /* 0x000fe20003800000 */
[----:B------:R-:W-:Y:S02]  /*2310*/  IMAD.IADD R3, R101, 0x1, -R6 ;  /* 0x0000000165037824 */ /* 0x000fe400078e0a06 */
[----:B------:R-:W-:Y:S01]  /*2320*/  IMAD.IADD R105, R113, 0x1, R7 ;  /* 0x0000000171697824 */ /* 0x000fe200078e0207 */
[----:B------:R-:W-:-:S04]  /*2330*/  ISETP.GT.AND P6, PT, R4, RZ, PT ;  /* 0x000000ff0400720c */ /* 0x000fc80003fc4270 */
[----:B------:R-:W-:-:S03]  /*2340*/  ISETP.GT.AND P0, PT, R3, RZ, P6 ;  /* 0x000000ff0300720c */ /* 0x000fc60003704270 */
[----:B------:R-:W-:Y:S10]  /*2350*/  @!P1 BRA `(.L_x_34) ;  /* 0x0000003400809947 */ /* 0x000ff40003800000 */
[----:B------:R-:W0:Y:S01]  /*2360*/  LDC.64 R14, c[0x0][0x5b8] ;  /* 0x00016e00ff0e7b82 */ /* 0x000e220000000a00 */
[----:B------:R-:W-:-:S07]  /*2370*/  ULDC.64 UR4, c[0x0][0x5c0] ;  /* 0x0001700000047ab9 */ /* 0x000fce0000000a00 */
[----:B------:R-:W1:Y:S08]  /*2380*/  LDC.64 R106, c[0x0][0x5b0] ;  /* 0x00016c00ff6a7b82 */ /* 0x000e700000000a00 */
[----:B------:R-:W2:Y:S01]  /*2390*/  LDC.64 R12, c[0x0][0x5a8] ;  /* 0x00016a00ff0c7b82 */ /* 0x000ea20000000a00 */
[-C--:B0-----:R-:W-:Y:S02]  /*23a0*/  IMAD R6, R11, R14.reuse, RZ ;  /* 0x0000000e0b067224 */ /* 0x081fe400078e02ff */
[----:B------:R-:W-:-:S04]  /*23b0*/  IMAD.WIDE.U32 R20, R23, R14, R8 ;  /* 0x0000000e17147225 */ /* 0x000fc800078e0008 */
[----:B------:R-:W-:Y:S02]  /*23c0*/  IMAD R115, R23, R15, R6 ;  /* 0x0000000f17737224 */ /* 0x000fe400078e0206 */
[-C--:B-1----:R-:W-:Y:S02]  /*23d0*/  IMAD R5, R109, R106.reuse, RZ ;  /* 0x0000006a6d057224 */ /* 0x082fe400078e02ff */
[----:B------:R-:W-:Y:S02]  /*23e0*/  IMAD.IADD R103, R21, 0x1, R115 ;  /* 0x0000000115677824 */ /* 0x000fe400078e0273 */
[----:B------:R-:W-:Y:S02]  /*23f0*/  IMAD.MOV.U32 R102, RZ, RZ, R20 ;  /* 0x000000ffff667224 */ /* 0x000fe400078e0014 */
[C---:B------:R-:W-:Y:S02]  /*2400*/  IMAD R119, R108.reuse, R107, R5 ;  /* 0x0000006b6c777224 */ /* 0x040fe400078e0205 */
[----:B------:R-:W-:-:S04]  /*2410*/  IMAD.WIDE.U32 R6, R108, R106, R102 ;  /* 0x0000006a6c067225 */ /* 0x000fc800078e0066 */
[----:B------:R-:W-:Y:S01]  /*2420*/  IMAD.IADD R5, R7, 0x1, R119 ;  /* 0x0000000107057824 */ /* 0x000fe200078e0277 */
[----:B--2---:R-:W-:-:S04]  /*2430*/  LEA R10, P1, R6, R12, 0x1 ;  /* 0x0000000c060a7211 */ /* 0x004fc800078208ff */
[----:B------:R-:W-:-:S05]  /*2440*/  LEA.HI.X R11, R6, R13, R5, 0x1, P1 ;  /* 0x0000000d060b7211 */ /* 0x000fca00008f0c05 */
[----:B------:R-:W2:Y:S01]  /*2450*/  @P0 LDG.E.LTC128B.U16 R5, desc[UR38][R10.64] ;  /* 0x000000260a050981 */ /* 0x000ea2000c1e1520 */
[----:B------:R-:W-:Y:S01]  /*2460*/  ISETP.GT.AND P4, PT, R4, 0x1, PT ;  /* 0x000000010400780c */ /* 0x000fe20003f84270 */
[----:B------:R-:W-:Y:S01]  /*2470*/  IMAD.WIDE.U32 R6, R108, R106, R8 ;  /* 0x0000006a6c067225 */ /* 0x000fe200078e0008 */
[----:B------:R-:W-:Y:S01]  /*2480*/  BSSY B1, `(.L_x_35) ;  /* 0x0000013000017945 */ /* 0x000fe20003800000 */
[----:B------:R-:W-:Y:S02]  /*2490*/  SHF.L.U64.HI R113, R106, 0x3, R107 ;  /* 0x000000036a717819 */ /* 0x000fe4000001026b */
[----:B------:R-:W-:Y:S01]  /*24a0*/  IMAD.IADD R7, R119, 0x1, R7 ;  /* 0x0000000177077824 */ /* 0x000fe200078e0207 */
[----:B------:R-:W-:Y:S01]  /*24b0*/  P2R R118, PR, RZ, 0x10 ;  /* 0x00000010ff767803 */ /* 0x000fe20000000000 */
[----:B------:R-:W-:-:S04]  /*24c0*/  IMAD.WIDE.U32 R110, R23, R14, R6 ;  /* 0x0000000e176e7225 */ /* 0x000fc800078e0006 */
[----:B------:R-:W-:Y:S01]  /*24d0*/  IMAD.IADD R7, R115, 0x1, R111 ;  /* 0x0000000173077824 */ /* 0x000fe200078e026f */
[----:B------:R-:W-:-:S04]  /*24e0*/  LEA R6, P2, R110, R12, 0x1 ;  /* 0x0000000c6e067211 */ /* 0x000fc800078408ff */
[----:B------:R-:W-:Y:S01]  /*24f0*/  LEA.HI.X R7, R110, R13, R7, 0x1, P2 ;  /* 0x0000000d6e077211 */ /* 0x000fe200010f0c07 */
[----:B--2---:R-:W-:-:S05]  /*2500*/  HADD2.F32 R104, -RZ, R5.H0_H0 ;  /* 0x20000005ff687230 */ /* 0x004fca0000004100 */
[----:B------:R-:W-:Y:S01]  /*2510*/  FMUL R15, R104, R91 ;  /* 0x0000005b680f7220 */ /* 0x000fe20000400000 */
[----:B------:R-:W-:-:S03]  /*2520*/  LEA R104, P1, R112, UR4, 0x1 ;  /* 0x0000000470687c11 */ /* 0x000fc6000f8208ff */
[----:B------:R-:W-:Y:S01]  /*2530*/  FFMA R15, R56, R90, R15 ;  /* 0x0000005a380f7223 */ /* 0x000fe2000000000f */
[----:B------:R-:W-:Y:S01]  /*2540*/  LEA.HI.X R105, R112, UR5, R105, 0x1, P1 ;  /* 0x0000000570697c11 */ /* 0x000fe200088f0c69 */
[----:B------:R-:W-:Y:S01]  /*2550*/  IMAD.SHL.U32 R112, R106, 0x8, RZ ;  /* 0x000000086a707824 */ /* 0x000fe200078e00ff */
[----:B------:R-:W-:Y:S02]  /*2560*/  ISETP.GT.AND P1, PT, R3, RZ, P4 ;  /* 0x000000ff0300720c */ /* 0x000fe40002724270 */
[----:B------:R-:W-:-:S05]  /*2570*/  F2FP.F16.F32.PACK_AB R15, RZ, R15 ;  /* 0x0000000fff0f723e */ /* 0x000fca00000000ff */
[----:B------:R0:W-:Y:S06]  /*2580*/  @P0 STG.E.U16 desc[UR38][R104.64], R15 ;  /* 0x0000000f68000986 */ /* 0x0001ec000c101526 */
[----:B------:R-:W-:Y:S05]  /*2590*/  @!P1 BRA `(.L_x_36) ;  /* 0x0000000000049947 */ /* 0x000fea0003800000 */
[----:B------:R1:W5:Y:S02]  /*25a0*/  LDG.E.LTC128B.U16 R5, desc[UR38][R6.64+0x2] ;  /* 0x0000022606057981 */ /* 0x000364000c1e1520 */
.L_x_36:
[----:B------:R-:W-:Y:S05]  /*25b0*/  BSYNC B1 ;  /* 0x0000000000017941 */ /* 0x000fea0003800000 */
.L_x_35:
[----:B-----5:R-:W-:Y:S01]  /*25c0*/  HADD2.F32 R10, -RZ, R5.H0_H0 ;  /* 0x20000005ff0a7230 */ /* 0x020fe20000004100 */
[----:B------:R-:W-:Y:S01]  /*25d0*/  ISETP.GT.AND P0, PT, R3, 0x8, P6 ;  /* 0x000000080300780c */ /* 0x000fe20003704270 */
[----:B------:R-:W-:Y:S01]  /*25e0*/  IMAD.WIDE.U32 R116, R108, R106, R112 ;  /* 0x0000006a6c747225 */ /* 0x000fe200078e0070 */
[----:B0-----:R-:W-:-:S03]  /*25f0*/  PRMT R15, R5, 0x7610, R15 ;  /* 0x00007610050f7816 */ /* 0x001fc6000000000f */
[----:B------:R-:W-:Y:S01]  /*2600*/  FMUL R10, R10, R91 ;  /* 0x0000005b0a0a7220 */ /* 0x000fe20000400000 */
[----:B------:R-:W-:Y:S01]  /*2610*/  IMAD.IADD R119, R119, 0x1, R117 ;  /* 0x0000000177777824 */ /* 0x000fe200078e0275 */
[----:B------:R-:W-:Y:S02]  /*2620*/  IADD3 R11, P2, R20, R116, RZ ;  /* 0x00000074140b7210 */ /* 0x000fe40007f5e0ff */
[----:B------:R-:W-:-:S03]  /*2630*/  FFMA R57, R57, R90, R10 ;  /* 0x0000005a39397223 */ /* 0x000fc6000000000a */
[----:B------:R-:W-:Y:S01]  /*2640*/  IMAD.X R56, R119, 0x1, R103, P2 ;  /* 0x0000000177387824 */ /* 0x000fe200010e0667 */
[C---:B------:R-:W-:Y:S02]  /*2650*/  LEA R10, P2, R11.reuse, R12, 0x1 ;  /* 0x0000000c0b0a7211 */ /* 0x040fe400078408ff */
[----:B------:R-:W-:Y:S02]  /*2660*/  F2FP.F16.F32.PACK_AB R57, RZ, R57 ;  /* 0x00000039ff39723e */ /* 0x000fe400000000ff */
[----:B------:R-:W-:Y:S01]  /*2670*/  LEA.HI.X R11, R11, R13, R56, 0x1, P2 ;  /* 0x0000000d0b0b7211 */ /* 0x000fe200010f0c38 */
[----:B------:R-:W-:Y:S01]  /*2680*/  @P1 IMAD.MOV.U32 R56, RZ, RZ, R104 ;  /* 0x000000ffff381224 */ /* 0x000fe200078e0068 */
[----:B------:R-:W-:Y:S01]  /*2690*/  PRMT R111, R57, 0x7610, R111 ;  /* 0x00007610396f7816 */ /* 0x000fe2000000006f */
[----:B------:R-:W-:-:S05]  /*26a0*/  @P1 IMAD.MOV.U32 R57, RZ, RZ, R105 ;  /* 0x000000ffff391224 */ /* 0x000fca00078e0069 */
[----:B------:R0:W-:Y:S04]  /*26b0*/  @P1 STG.E.U16 desc[UR38][R56.64+0x2], R111 ;  /* 0x0000026f38001986 */ /* 0x0001e8000c101526 */
[----:B------:R-:W2:Y:S01]  /*26c0*/  @P0 LDG.E.LTC128B.U16 R15, desc[UR38][R10.64] ;  /* 0x000000260a0f0981 */ /* 0x000ea2000c1e1520 */
[----:B------:R-:W-:Y:S01]  /*26d0*/  IADD3 R116, P1, R8, R116, RZ ;  /* 0x0000007408747210 */ /* 0x000fe20007f3e0ff */
[----:B------:R-:W-:Y:S01]  /*26e0*/  BSSY B1, `(.L_x_37) ;  /* 0x0000012000017945 */ /* 0x000fe20003800000 */
[----:B------:R-:W-:-:S03]  /*26f0*/  SHF.L.U64.HI R121, R92, 0x1, R95 ;  /* 0x000000015c797819 */ /* 0x000fc6000001025f */
[----:B------:R-:W-:Y:S01]  /*2700*/  IMAD.X R117, R9, 0x1, R119, P1 ;  /* 0x0000000109757824 */ /* 0x000fe200008e0677 */
[----:B------:R-:W-:Y:S01]  /*2710*/  ISETP.GT.AND P1, PT, R3, 0x8, P4 ;  /* 0x000000080300780c */ /* 0x000fe20002724270 */
[----:B------:R-:W-:Y:S02]  /*2720*/  IMAD.SHL.U32 R119, R92, 0x2, RZ ;  /* 0x000000025c777824 */ /* 0x000fe400078e00ff */
[----:B------:R-:W-:-:S04]  /*2730*/  IMAD.WIDE.U32 R116, R23, R14, R116 ;  /* 0x0000000e17747225 */ /* 0x000fc800078e0074 */
[----:B0-----:R-:W-:Y:S01]  /*2740*/  IMAD.IADD R57, R115, 0x1, R117 ;  /* 0x0000000173397824 */ /* 0x001fe200078e0275 */
[----:B------:R-:W-:-:S04]  /*2750*/  LEA R56, P3, R116, R12, 0x1 ;  /* 0x0000000c74387211 */ /* 0x000fc800078608ff */
[----:B------:R-:W-:Y:S01]  /*2760*/  LEA.HI.X R57, R116, R13, R57, 0x1, P3 ;  /* 0x0000000d74397211 */ /* 0x000fe200018f0c39 */
[----:B--2---:R-:W-:-:S05]  /*2770*/  HADD2.F32 R110, -RZ, R15.H0_H0 ;  /* 0x2000000fff6e7230 */ /* 0x004fca0000004100 */
[----:B------:R-:W-:Y:S01]  /*2780*/  FMUL R5, R110, R91 ;  /* 0x0000005b6e057220 */ /* 0x000fe20000400000 */
[----:B------:R-:W-:-:S03]  /*2790*/  IADD3 R110, P2, R119, R104, RZ ;  /* 0x00000068776e7210 */ /* 0x000fc60007f5e0ff */
[----:B------:R-:W-:Y:S02]  /*27a0*/  FFMA R5, R58, R90, R5 ;  /* 0x0000005a3a057223 */ /* 0x000fe40000000005 */
[----:B------:R-:W-:-:S03]  /*27b0*/  IMAD.X R111, R121, 0x1, R105, P2 ;  /* 0x00000001796f7824 */ /* 0x000fc600010e0669 */
[----:B------:R-:W-:-:S05]  /*27c0*/  F2FP.F16.F32.PACK_AB R5, RZ, R5 ;  /* 0x00000005ff05723e */ /* 0x000fca00000000ff */
[----:B------:R0:W-:Y:S01]  /*27d0*/  @P0 STG.E.U16 desc[UR38][R110.64], R5 ;  /* 0x000000056e000986 */ /* 0x0001e2000c101526 */
[----:B------:R-:W-:Y:S05]  /*27e0*/  @!P1 BRA `(.L_x_38) ;  /* 0x0000000000049947 */ /* 0x000fea0003800000 */
[----:B------:R2:W5:Y:S02]  /*27f0*/  LDG.E.LTC128B.U16 R15, desc[UR38][R56.64+0x2] ;  /* 0x00000226380f7981 */ /* 0x000564000c1e1520 */
.L_x_38:
[----:B------:R-:W-:Y:S05]  /*2800*/  BSYNC B1 ;  /* 0x0000000000017941 */ /* 0x000fea0003800000 */
.L_x_37:
[----:B-----5:R-:W-:Y:S01]  /*2810*/  HADD2.F32 R10, -RZ, R15.H0_H0 ;  /* 0x2000000fff0a7230 */ /* 0x020fe20000004100 */
[----:B------:R-:W-:Y:S01]  /*2820*/  ISETP.GT.AND P4, PT, R4, 0x8, PT ;  /* 0x000000080400780c */ /* 0x000fe20003f84270 */
[----:B------:R-:W-:Y:S01]  /*2830*/  IMAD.MOV.U32 R58, RZ, RZ, R110 ;  /* 0x000000ffff3a7224 */ /* 0x000fe200078e006e */
[----:B------:R-:W-:Y:S01]  /*2840*/  BSSY B1, `(.L_x_39) ;  /* 0x000000b000017945 */ /* 0x000fe20003800000 */
[----:B------:R-:W-:Y:S01]  /*2850*/  PRMT R116, R15, 0x7610, R116 ;  /* 0x000076100f747816 */ /* 0x000fe20000000074 */
[----:B------:R-:W-:Y:S01]  /*2860*/  FMUL R10, R10, R91 ;  /* 0x0000005b0a0a7220 */ /* 0x000fe20000400000 */
[----:B------:R-:W-:Y:S02]  /*2870*/  ISETP.GT.AND P0, PT, R3, RZ, P4 ;  /* 0x000000ff0300720c */ /* 0x000fe40002704270 */
[----:B------:R-:W-:Y:S01]  /*2880*/  P2R R117, PR, RZ, 0x10 ;  /* 0x00000010ff757803 */ /* 0x000fe20000000000 */
[----:B------:R-:W-:Y:S01]  /*2890*/  FFMA R10, R59, R90, R10 ;  /* 0x0000005a3b0a7223 */ /* 0x000fe2000000000a */
[----:B------:R-:W-:-:S04]  /*28a0*/  IMAD.MOV.U32 R59, RZ, RZ, R111 ;  /* 0x000000ffff3b7224 */ /* 0x000fc800078e006f */
[----:B------:R-:W-:-:S05]  /*28b0*/  F2FP.F16.F32.PACK_AB R10, RZ, R10 ;  /* 0x0000000aff0a723e */ /* 0x000fca00000000ff */
[----:B------:R3:W-:Y:S01]  /*28c0*/  @P1 STG.E.U16 desc[UR38][R58.64+0x2], R10 ;  /* 0x0000020a3a001986 */ /* 0x0007e2000c101526 */
[----:B------:R-:W-:Y:S05]  /*28d0*/  @!P0 BRA `(.L_x_40) ;  /* 0x0000000000048947 */ /* 0x000fea0003800000 */
[----:B------:R4:W5:Y:S02]  /*28e0*/  LDG.E.LTC128B.U16 R116, desc[UR38][R6.64+0x10] ;  /* 0x0000102606747981 */ /* 0x000964000c1e1520 */
.L_x_40:
[----:B------:R-:W-:Y:S05]  /*28f0*/  BSYNC B1 ;  /* 0x0000000000017941 */ /* 0x000fea0003800000 */
.L_x_39:
[----:B---3-5:R-:W-:Y:S01]  /*2900*/  HADD2.F32 R10, -RZ, R116.H0_H0 ;  /* 0x20000074ff0a7230 */ /* 0x028fe20000004100 */
[C---:B0-----:R-:W-:Y:S01]  /*2910*/  SHF.L.U64.HI R5, R93.reuse, 0x1, R94 ;  /* 0x000000015d057819 */ /* 0x041fe2000001025e */
[----:B------:R-:W-:Y:S01]  /*2920*/  IMAD.SHL.U32 R15, R93, 0x2, RZ ;  /* 0x000000025d0f7824 */ /* 0x000fe200078e00ff */
[----:B------:R-:W-:Y:S01]  /*2930*/  ISETP.GT.AND P3, PT, R4, 0x9, PT ;  /* 0x000000090400780c */ /* 0x000fe20003f64270 */
[----:B------:R-:W-:Y:S01]  /*2940*/  BSSY B1, `(.L_x_41) ;  /* 0x000000b000017945 */ /* 0x000fe20003800000 */
[----:B------:R-:W-:Y:S02]  /*2950*/  FMUL R11, R10, R91 ;  /* 0x0000005b0a0b7220 */ /* 0x000fe40000400000 */
[----:B------:R-:W-:Y:S02]  /*2960*/  IADD3 R10, P1, P2, R15, R104, R119 ;  /* 0x000000680f0a7210 */ /* 0x000fe40007a3e077 */
[----:B------:R-:W-:Y:S01]  /*2970*/  FFMA R60, R60, R90, R11 ;  /* 0x0000005a3c3c7223 */ /* 0x000fe2000000000b */
[----:B------:R-:W-:-:S02]  /*2980*/  P2R R119, PR, RZ, 0x8 ;  /* 0x00000008ff777803 */ /* 0x000fc40000000000 */
[----:B------:R-:W-:Y:S02]  /*2990*/  IADD3.X R11, R5, R105, R121, P1, P2 ;  /* 0x00000069050b7210 */ /* 0x000fe40000fe4479 */
[----:B------:R-:W-:Y:S02]  /*29a0*/  F2FP.F16.F32.PACK_AB R60, RZ, R60 ;  /* 0x0000003cff3c723e */ /* 0x000fe400000000ff */
[----:B------:R-:W-:-:S03]  /*29b0*/  ISETP.GT.AND P1, PT, R3, RZ, P3 ;  /* 0x000000ff0300720c */ /* 0x000fc60001f24270 */
[----:B------:R0:W-:Y:S10]  /*29c0*/  @P0 STG.E.U16 desc[UR38][R104.64+0x10], R60 ;  /* 0x0000103c68000986 */ /* 0x0001f4000c101526 */
[----:B------:R-:W-:Y:S05]  /*29d0*/  @!P1 BRA `(.L_x_42) ;  /* 0x0000000000049947 */ /* 0x000fea0003800000 */
[----:B------:R3:W5:Y:S02]  /*29e0*/  LDG.E.LTC128B.U16 R116, desc[UR38][R6.64+0x12] ;  /* 0x0000122606747981 */ /* 0x000764000c1e1520 */
.L_x_42:
[----:B------:R-:W-:Y:S05]  /*29f0*/  BSYNC B1 ;  /* 0x0000000000017941 */ /* 0x000fea0003800000 */
.L_x_41:
[----:B0----5:R-:W-:Y:S01]  /*2a00*/  HADD2.F32 R60, -RZ, R116.H0_H0 ;  /* 0x20000074ff3c7230 */ /* 0x021fe20000004100 */
[----:B------:R-:W-:Y:S01]  /*2a10*/  ISETP.GT.AND P0, PT, R3, 0x8, P4 ;  /* 0x000000080300780c */ /* 0x000fe20002704270 */
[----:B------:R-:W-:Y:S03]  /*2a20*/  BSSY B1, `(.L_x_43) ;  /* 0x000000a000017945 */ /* 0x000fe60003800000 */
[----:B------:R-:W-:-:S04]  /*2a30*/  FMUL R60, R60, R91 ;  /* 0x0000005b3c3c7220 */ /* 0x000fc80000400000 */
[----:B------:R-:W-:Y:S01]  /*2a40*/  FFMA R60, R61, R90, R60 ;  /* 0x0000005a3d3c7223 */ /* 0x000fe2000000003c */
[----:B------:R-:W-:-:S04]  /*2a50*/  @P1 IMAD.MOV.U32 R61, RZ, RZ, R105 ;  /* 0x000000ffff3d1224 */ /* 0x000fc800078e0069 */
[----:B------:R-:W-:-:S04]  /*2a60*/  F2FP.F16.F32.PACK_AB R60, RZ, R60 ;  /* 0x0000003cff3c723e */ /* 0x000fc800000000ff */
[----:B------:R-:W-:Y:S01]  /*2a70*/  PRMT R120, R60, 0x7610, R120 ;  /* 0x000076103c787816 */ /* 0x000fe20000000078 */
[----:B------:R-:W-:-:S05]  /*2a80*/  @P1 IMAD.MOV.U32 R60, RZ, RZ, R104 ;  /* 0x000000ffff3c1224 */ /* 0x000fca00078e0068 */
[----:B------:R0:W-:Y:S01]  /*2a90*/  @P1 STG.E.U16 desc[UR38][R60.64+0x12], R120 ;  /* 0x000012783c001986 */ /* 0x0001e2000c101526 */
[----:B------:R-:W-:Y:S05]  /*2aa0*/  @!P0 BRA `(.L_x_44) ;  /* 0x0000000000048947 */ /* 0x000fea0003800000 */
[----:B------:R0:W5:Y:S02]  /*2ab0*/  LDG.E.LTC128B.U16 R116, desc[UR38][R56.64+0x10] ;  /* 0x0000102638747981 */ /* 0x000164000c1e1520 */
.L_x_44:
[----:B------:R-:W-:Y:S05]  /*2ac0*/  BSYNC B1 ;  /* 0x0000000000017941 */ /* 0x000fea0003800000 */
.L_x_43:
[----:B0----5:R-:W-:Y:S01]  /*2ad0*/  HADD2.F32 R60, -RZ, R116.H0_H0 ;  /* 0x20000074ff3c7230 */ /* 0x021fe20000004100 */
[----:B------:R-:W-:Y:S01]  /*2ae0*/  ISETP.GT.AND P1, PT, R3, 0x8, P3 ;  /* 0x000000080300780c */ /* 0x000fe20001f24270 */
[----:B------:R-:W-:Y:S03]  /*2af0*/  BSSY B1, `(.L_x_45) ;  /* 0x0000007000017945 */ /* 0x000fe60003800000 */
[----:B------:R-:W-:-:S04]  /*2b00*/  FMUL R61, R60, R91 ;  /* 0x0000005b3c3d7220 */ /* 0x000fc80000400000 */
[----:B------:R-:W-:-:S05]  /*2b10*/  FFMA R61, R62, R90, R61 ;  /* 0x0000005a3e3d7223 */ /* 0x000fca000000003d */
[----:B------:R-:W-:-:S05]  /*2b20*/  F2FP.F16.F32.PACK_AB R61, RZ, R61 ;  /* 0x0000003dff3d723e */ /* 0x000fca00000000ff */
[----:B------:R0:W-:Y:S01]  /*2b30*/  @P0 STG.E.U16 desc[UR38][R58.64+0x10], R61 ;  /* 0x0000103d3a000986 */ /* 0x0001e2000c101526 */
[----:B------:R-:W-:Y:S05]  /*2b40*/  @!P1 BRA `(.L_x_46) ;  /* 0x0000000000049947 */ /* 0x000fea0003800000 */
[----:B------:R0:W5:Y:S02]  /*2b50*/  LDG.E.LTC128B.U16 R116, desc[UR38][R56.64+0x12] ;  /* 0x0000122638747981 */ /* 0x000164000c1e1520 */
.L_x_46:
[----:B------:R-:W-:Y:S05]  /*2b60*/  BSYNC B1 ;  /* 0x0000000000017941 */ /* 0x000fea0003800000 */
.L_x_45:
[----:B-----5:R-:W-:Y:S01]  /*2b70*/  HADD2.F32 R60, -RZ, R116.H0_H0 ;  /* 0x20000074ff3c7230 */ /* 0x020fe20000004100 */
[----:B------:R-:W-:Y:S01]  /*2b80*/  IADD3 R123, P0, R108, 0x80, RZ ;  /* 0x000000806c7b7810 */ /* 0x000fe20007f1e0ff */
[----:B------:R-:W-:Y:S01]  /*2b90*/  BSSY B1, `(.L_x_47) ;  /* 0x000000b000017945 */ /* 0x000fe20003800000 */
[----:B------:R-:W-:Y:S02]  /*2ba0*/  ISETP.GT.AND P2, PT, R4, 0x10, PT ;  /* 0x000000100400780c */ /* 0x000fe40003f44270 */
[----:B------:R-:W-:Y:S01]  /*2bb0*/  FMUL R60, R60, R91 ;  /* 0x0000005b3c3c7220 */ /* 0x000fe20000400000 */
[----:B------:R-:W-:Y:S01]  /*2bc0*/  IMAD.X R109, RZ, RZ, R109, P0 ;  /* 0x000000ffff6d7224 */ /* 0x000fe200000e066d */
[----:B------:R-:W-:Y:S02]  /*2bd0*/  ISETP.GT.AND P0, PT, R3, RZ, P2 ;  /* 0x000000ff0300720c */ /* 0x000fe40001704270 */
[----:B------:R-:W-:Y:S01]  /*2be0*/  FFMA R60, R63, R90, R60 ;  /* 0x0000005a3f3c7223 */ /* 0x000fe2000000003c */
[----:B------:R-:W-:-:S04]  /*2bf0*/  P2R R120, PR, RZ, 0x4 ;  /* 0x00000004ff787803 */ /* 0x000fc80000000000 */
[----:B------:R-:W-:-:S05]  /*2c00*/  F2FP.F16.F32.PACK_AB R60, RZ, R60 ;  /* 0x0000003cff3c723e */ /* 0x000fca00000000ff */
[----:B------:R0:W-:Y:S01]  /*2c10*/  @P1 STG.E.U16 desc[UR38][R58.64+0x12], R60 ;  /* 0x0000123c3a001986 */ /* 0x0001e2000c101526 */
[----:B------:R-:W-:Y:S05]  /*2c20*/  @!P0 BRA `(.L_x_48) ;  /* 0x0000000000048947 */ /* 0x000fea0003800000 */
[----:B------:R0:W5:Y:S02]  /*2c30*/  LDG.E.LTC128B.U16 R116, desc[UR38][R6.64+0x20] ;  /* 0x0000202606747981 */ /* 0x000164000c1e1520 */
.L_x_48:
[----:B------:R-:W-:Y:S05]  /*2c40*/  BSYNC B1 ;  /* 0x0000000000017941 */ /* 0x000fea0003800000 */
.L_x_47:
[----:B0----5:R-:W-:Y:S01]  /*2c50*/  HADD2.F32 R60, -RZ, R116.H0_H0 ;  /* 0x20000074ff3c7230 */ /* 0x021fe20000004100 */
[----:B------:R-:W-:Y:S01]  /*2c60*/  ISETP.GT.AND P1, PT, R4, 0x11, PT ;  /* 0x000000110400780c */ /* 0x000fe20003f24270 */
[-C--:B------:R-:W-:Y:S01]  /*2c70*/  IMAD.WIDE.U32 R62, R123, R106.reuse, R8 ;  /* 0x0000006a7b3e7225 */ /* 0x080fe200078e0008 */
[----:B------:R-:W-:Y:S03]  /*2c80*/  BSSY B1, `(.L_x_49) ;  /* 0x0000021000017945 */ /* 0x000fe60003800000 */
[----:B------:R-:W-:Y:S01]  /*2c90*/  FMUL R21, R60, R91 ;  /* 0x0000005b3c157220 */ /* 0x000fe20000400000 */
[----:B------:R-:W-:-:S03]  /*2ca0*/  IMAD R60, R109, R106, RZ ;  /* 0x0000006a6d3c7224 */ /* 0x000fc600078e02ff */
[----:B------:R-:W-:Y:S01]  /*2cb0*/  FFMA R21, R64, R90, R21 ;  /* 0x0000005a40157223 */ /* 0x000fe20000000015 */
[C---:B------:R-:W-:Y:S02]  /*2cc0*/  IMAD R121, R123.reuse, R107, R60 ;  /* 0x0000006b7b797224 */ /* 0x040fe400078e023c */
[----:B------:R-:W-:Y:S02]  /*2cd0*/  IMAD.WIDE.U32 R60, R123, R106, R102 ;  /* 0x0000006a7b3c7225 */ /* 0x000fe400078e0066 */
[----:B------:R-:W-:Y:S02]  /*2ce0*/  F2FP.F16.F32.PACK_AB R21, RZ, R21 ;  /* 0x00000015ff15723e */ /* 0x000fe400000000ff */
[----:B------:R-:W-:Y:S02]  /*2cf0*/  IMAD.IADD R63, R121, 0x1, R63 ;  /* 0x00000001793f7824 */ /* 0x000fe400078e023f */
[----:B------:R-:W-:Y:S01]  /*2d00*/  PRMT R107, R21, 0x7610, R107 ;  /* 0x00007610156b7816 */ /* 0x000fe2000000006b */
[----:B------:R-:W-:-:S02]  /*2d10*/  IMAD.IADD R21, R61, 0x1, R121 ;  /* 0x000000013d157824 */ /* 0x000fc400078e0279 */
[----:B------:R-:W-:Y:S02]  /*2d20*/  IMAD.WIDE.U32 R108, R23, R14, R62 ;  /* 0x0000000e176c7225 */ /* 0x000fe400078e003e */
[----:B------:R0:W-:Y:S01]  /*2d30*/  @P0 STG.E.U16 desc[UR38][R104.64+0x20], R107 ;  /* 0x0000206b68000986 */ /* 0x0001e2000c101526 */
[----:B------:R-:W-:-:S04]  /*2d40*/  LEA R62, P0, R60, R12, 0x1 ;  /* 0x0000000c3c3e7211 */ /* 0x000fc800078008ff */
[----:B------:R-:W-:Y:S01]  /*2d50*/  LEA.HI.X R63, R60, R13, R21, 0x1, P0 ;  /* 0x0000000d3c3f7211 */ /* 0x000fe200000f0c15 */
[----:B------:R-:W-:Y:S01]  /*2d60*/  IMAD.IADD R21, R115, 0x1, R109 ;  /* 0x0000000173157824 */ /* 0x000fe200078e026d */
[----:B------:R-:W-:-:S04]  /*2d70*/  LEA R60, P0, R108, R12, 0x1 ;  /* 0x0000000c6c3c7211 */ /* 0x000fc800078008ff */
[----:B------:R-:W-:Y:S01]  /*2d80*/  LEA.HI.X R61, R108, R13, R21, 0x1, P0 ;  /* 0x0000000d6c3d7211 */ /* 0x000fe200000f0c15 */
[----:B0-----:R-:W-:-:S04]  /*2d90*/  IMAD.WIDE.U32 R106, R123, R106, R112 ;  /* 0x0000006a7b6a7225 */ /* 0x001fc800078e0070 */
[----:B------:R-:W-:Y:S01]  /*2da0*/  IMAD.IADD R121, R121, 0x1, R107 ;  /* 0x0000000179797824 */ /* 0x000fe200078e026b */
[----:B------:R-:W-:-:S05]  /*2db0*/  IADD3 R64, P0, R20, R106, RZ ;  /* 0x0000006a14407210 */ /* 0x000fca0007f1e0ff */
[----:B------:R-:W-:Y:S01]  /*2dc0*/  IMAD.X R102, R121, 0x1, R103, P0 ;  /* 0x0000000179667824 */ /* 0x000fe200000e0667 */
[----:B------:R-:W-:-:S05]  /*2dd0*/  IADD3 R20, P0, R8, R106, RZ ;  /* 0x0000006a08147210 */ /* 0x000fca0007f1e0ff */
[----:B------:R-:W-:Y:S01]  /*2de0*/  IMAD.X R21, R9, 0x1, R121, P0 ;  /* 0x0000000109157824 */ /* 0x000fe200000e0679 */
[----:B------:R-:W-:Y:S01]  /*2df0*/  LEA R8, P0, R64, R12, 0x1 ;  /* 0x0000000c40087211 */ /* 0x000fe200078008ff */
[----:B------:R-:W-:-:S03]  /*2e00*/  IMAD.WIDE.U32 R20, R23, R14, R20 ;  /* 0x0000000e17147225 */ /* 0x000fc600078e0014 */
[----:B------:R-:W-:Y:S02]  /*2e10*/  LEA.HI.X R9, R64, R13, R102, 0x1, P0 ;  /* 0x0000000d40097211 */ /* 0x000fe400000f0c66 */
[----:B------:R-:W-:Y:S01]  /*2e20*/  P2R R23, PR, RZ, 0x2 ;  /* 0x00000002ff177803 */ /* 0x000fe20000000000 */
[----:B------:R-:W-:Y:S01]  /*2e30*/  IMAD.IADD R115, R115, 0x1, R21 ;  /* 0x0000000173737824 */ /* 0x000fe200078e0215 */
[----:B------:R-:W-:-:S04]  /*2e40*/  LEA R12, P0, R20, R12, 0x1 ;  /* 0x0000000c140c7211 */ /* 0x000fc800078008ff */
[----:B------:R-:W-:Y:S02]  /*2e50*/  LEA.HI.X R13, R20, R13, R115, 0x1, P0 ;  /* 0x0000000d140d7211 */ /* 0x000fe400000f0c73 */
[----:B------:R-:W-:-:S13]  /*2e60*/  ISETP.GT.AND P0, PT, R3, RZ, P1 ;  /* 0x000000ff0300720c */ /* 0x000fda0000f04270 */
[----:B------:R-:W-:Y:S05]  /*2e70*/  @!P0 BRA `(.L_x_50) ;  /* 0x0000000000048947 */ /* 0x000fea0003800000 */
[----:B------:R0:W5:Y:S02]  /*2e80*/  LDG.E.LTC128B.U16 R116, desc[UR38][R6.64+0x22] ;  /* 0x0000222606747981 */ /* 0x000164000c1e1520 */
.L_x_50:
[----:B------:R-:W-:Y:S05]  /*2e90*/  BSYNC B1 ;  /* 0x0000000000017941 */ /* 0x000fea0003800000 */
.L_x_49:
[----:B-----5:R-:W-:Y:S01]  /*2ea0*/  HADD2.F32 R14, -RZ, R116.H0_H0 ;  /* 0x20000074ff0e7230 */ /* 0x020fe20000004100 */
[----:B------:R-:W-:Y:S01]  /*2eb0*/  BSSY B1, `(.L_x_51) ;  /* 0x000000a000017945 */ /* 0x000fe20003800000 */
[----:B------:R-:W-:Y:S02]  /*2ec0*/  @P0 IMAD.MOV.U32 R20, RZ, RZ, R104 ;  /* 0x000000ffff140224 */ /* 0x000fe400078e0068 */
[----:B------:R-:W-:Y:S02]  /*2ed0*/  @P0 IMAD.MOV.U32 R21, RZ, RZ, R105 ;  /* 0x000000ffff150224 */ /* 0x000fe400078e0069 */
[----:B------:R-:W-:-:S04]  /*2ee0*/  FMUL R14, R14, R91 ;  /* 0x0000005b0e0e7220 */ /* 0x000fc80000400000 */
[----:B------:R-:W-:-:S05]  /*2ef0*/  FFMA R14, R65, R90, R14 ;  /* 0x0000005a410e7223 */ /* 0x000fca000000000e */
[----:B------:R-:W-:-:S05]  /*2f00*/  F2FP.F16.F32.PACK_AB R14, RZ, R14 ;  /* 0x0000000eff0e723e */ /* 0x000fca00000000ff */
[----:B------:R0:W-:Y:S01]  /*2f10*/  @P0 STG.E.U16 desc[UR38][R20.64+0x22], R14 ;  /* 0x0000220e14000986 */ /* 0x0001e2000c101526 */
[----:B------:R-:W-:-:S13]  /*2f20*/  ISETP.GT.AND P0, PT, R3, 0x8, P2 ;  /* 0x000000080300780c */ /* 0x000fda0001704270 */
[----:B0-----:R-:W-:Y:S05]  /*2f30*/  @!P0 BRA `(.L_x_52) ;  /* 0x0000000000048947 */ /* 0x001fea0003800000 */
[----:B------:R0:W5:Y:S02]  /*2f40*/  LDG.E.LTC128B.U16 R116, desc[UR38][R56.64+0x20] ;  /* 0x0000202638747981 */ /* 0x000164000c1e1520 */
.L_x_52:
[----:B------:R-:W-:Y:S05]  /*2f50*/  BSYNC B1 ;  /* 0x0000000000017941 */ /* 0x000fea0003800000 */
.L_x_51:
[----:B-----5:R-:W-:Y:S01]  /*2f60*/  HADD2.F32 R14, -RZ, R116.H0_H0 ;  /* 0x20000074ff0e7230 */ /* 0x020fe20000004100 */
[----:B------:R-:W-:Y:S04]  /*2f70*/  BSSY B1, `(.L_x_53) ;  /* 0x0000008000017945 */ /* 0x000fe80003800000 */
[----:B------:R-:W-:-:S04]  /*2f80*/  FMUL R21, R14, R91 ;  /* 0x0000005b0e157220 */ /* 0x000fc80000400000 */
[----:B------:R-:W-:-:S05]  /*2f90*/  FFMA R21, R66, R90, R21 ;  /* 0x0000005a42157223 */ /* 0x000fca0000000015 */
[----:B------:R-:W-:-:S05]  /*2fa0*/  F2FP.F16.F32.PACK_AB R21, RZ, R21 ;  /* 0x00000015ff15723e */ /* 0x000fca00000000ff */
[----:B------:R0:W-:Y:S01]  /*2fb0*/  @P0 STG.E.U16 desc[UR38][R58.64+0x20], R21 ;  /* 0x000020153a000986 */ /* 0x0001e2000c101526 */
[----:B------:R-:W-:-:S13]  /*2fc0*/  ISETP.GT.AND P0, PT, R3, 0x8, P1 ;  /* 0x000000080300780c */ /* 0x000fda0000f04270 */
[----:B0-----:R-:W-:Y:S05]  /*2fd0*/  @!P0 BRA `(.L_x_54) ;  /* 0x0000000000048947 */ /* 0x001fea0003800000 */
[----:B------:R0:W5:Y:S02]  /*2fe0*/  LDG.E.LTC128B.U16 R116, desc[UR38][R56.64+0x22] ;  /* 0x0000222638747981 */ /* 0x000164000c1e1520 */
.L_x_54:
[----:B------:R-:W-:Y:S05]  /*2ff0*/  BSYNC B1 ;  /* 0x0000000000017941 */ /* 0x000fea0003800000 */
.L_x_53:
[----:B-----5:R-:W-:Y:S01]  /*3000*/  HADD2.F32 R14, -RZ, R116.H0_H0 ;  /* 0x20000074ff0e7230 */ /* 0x020fe20000004100 */
[----:B------:R-:W-:Y:S01]  /*3010*/  ISETP.GT.AND P2, PT, R4, 0x18, PT ;  /* 0x000000180400780c */ /* 0x000fe20003f44270 */
[----:B------:R-:W-:Y:S03]  /*3020*/  BSSY B1, `(.L_x_55) ;  /* 0x0000009000017945 */ /* 0x000fe60003800000 */
[----:B------:R-:W-:Y:S01]  /*3030*/  FMUL R14, R14, R91 ;  /* 0x0000005b0e0e7220 */ /* 0x000fe20000400000 */
[----:B------:R-:W-:-:S03]  /*3040*/  P2R R102, PR, RZ, 0x4 ;  /* 0x00000004ff667803 */ /* 0x000fc60000000000 */
[----:B------:R-:W-:-:S05]  /*3050*/  FFMA R14, R67, R90, R14 ;  /* 0x0000005a430e7223 */ /* 0x000fca000000000e */
[----:B------:R-:W-:-:S05]  /*3060*/  F2FP.F16.F32.PACK_AB R14, RZ, R14 ;  /* 0x0000000eff0e723e */ /* 0x000fca00000000ff */
[----:B------:R0:W-:Y:S01]  /*3070*/  @P0 STG.E.U16 desc[UR38][R58.64+0x22], R14 ;  /* 0x0000220e3a000986 */ /* 0x0001e2000c101526 */
[----:B------:R-:W-:-:S13]  /*3080*/  ISETP.GT.AND P0, PT, R3, RZ, P2 ;  /* 0x000000ff0300720c */ /* 0x000fda0001704270 */
[----:B0-----:R-:W-:Y:S05]  /*3090*/  @!P0 BRA `(.L_x_56) ;  /* 0x0000000000048947 */ /* 0x001fea0003800000 */
[----:B------:R0:W5:Y:S02]  /*30a0*/  LDG.E.LTC128B.U16 R116, desc[UR38][R6.64+0x30] ;  /* 0x0000302606747981 */ /* 0x000164000c1e1520 */
.L_x_56:
[----:B------:R-:W-:Y:S05]  /*30b0*/  BSYNC B1 ;  /* 0x0000000000017941 */ /* 0x000fea0003800000 */
.L_x_55:
[----:B-----5:R-:W-:Y:S01]  /*30c0*/  HADD2.F32 R14, -RZ, R116.H0_H0 ;  /* 0x20000074ff0e7230 */ /* 0x020fe20000004100 */
[----:B------:R-:W-:Y:S01]  /*30d0*/  ISETP.GT.AND P1, PT, R4, 0x19, PT ;  /* 0x000000190400780c */ /* 0x000fe20003f24270 */
[----:B------:R-:W-:Y:S01]  /*30e0*/  @P0 IMAD.MOV.U32 R20, RZ, RZ, R104 ;  /* 0x000000ffff140224 */ /* 0x000fe200078e0068 */
[----:B------:R-:W-:Y:S02]  /*30f0*/  BSSY B1, `(.L_x_57) ;  /* 0x000000b000017945 */ /* 0x000fe40003800000 */
[----:B------:R-:W-:-:S04]  /*3100*/  FMUL R21, R14, R91 ;  /* 0x0000005b0e157220 */ /* 0x000fc80000400000 */
[----:B------:R-:W-:Y:S01]  /*3110*/  FFMA R21, R68, R90, R21 ;  /* 0x0000005a44157223 */ /* 0x000fe20000000015 */
[----:B------:R-:W-:-:S04]  /*3120*/  P2R R68, PR, RZ, 0x2 ;  /* 0x00000002ff447803 */ /* 0x000fc80000000000 */
[----:B------:R-:W-:-:S04]  /*3130*/  F2FP.F16.F32.PACK_AB R21, RZ, R21 ;  /* 0x00000015ff15723e */ /* 0x000fc800000000ff */
[----:B------:R-:W-:Y:S01]  /*3140*/  PRMT R14, R21, 0x7610, R14 ;  /* 0x00007610150e7816 */ /* 0x000fe2000000000e */
[----:B------:R-:W-:-:S05]  /*3150*/  @P0 IMAD.MOV.U32 R21, RZ, RZ, R105 ;  /* 0x000000ffff150224 */ /* 0x000fca00078e0069 */
[----:B------:R0:W-:Y:S01]  /*3160*/  @P0 STG.E.U16 desc[UR38][R20.64+0x30], R14 ;  /* 0x0000300e14000986 */ /* 0x0001e2000c101526 */
[----:B------:R-:W-:-:S13]  /*3170*/  ISETP.GT.AND P0, PT, R3, RZ, P1 ;  /* 0x000000ff0300720c */ /* 0x000fda0000f04270 */
[----:B0-----:R-:W-:Y:S05]  /*3180*/  @!P0 BRA `(.L_x_58) ;  /* 0x0000000000048947 */ /* 0x001fea0003800000 */
[----:B------:R0:W5:Y:S02]  /*3190*/  LDG.E.LTC128B.U16 R116, desc[UR38][R6.64+0x32] ;  /* 0x0000322606747981 */ /* 0x000164000c1e1520 */
.L_x_58:
[----:B------:R-:W-:Y:S05]  /*31a0*/  BSYNC B1 ;  /* 0x0000000000017941 */ /* 0x000fea0003800000 */
.L_x_57:
        /* <DEDUP_REMOVED lines=11> */
.L_x_60:
[----:B------:R-:W-:Y:S05]  /*3260*/  BSYNC B1 ;  /* 0x0000000000017941 */ /* 0x000fea0003800000 */
.L_x_59:
        /* <DEDUP_REMOVED lines=9> */
.L_x_62:
[----:B------:R-:W-:Y:S05]  /*3300*/  BSYNC B1 ;  /* 0x0000000000017941 */ /* 0x000fea0003800000 */
.L_x_61:
        /* <DEDUP_REMOVED lines=11> */
.L_x_64:
[----:B------:R-:W-:Y:S05]  /*33c0*/  BSYNC B1 ;  /* 0x0000000000017941 */ /* 0x000fea0003800000 */
.L_x_63:
[----:B-----5:R-:W-:Y:S01]  /*33d0*/  HADD2.F32 R14, -RZ, R116.H0_H0 ;  /* 0x20000074ff0e7230 */ /* 0x020fe20000004100 */
[----:B------:R-:W-:Y:S01]  /*33e0*/  ISETP.GT.AND P1, PT, R4, 0x21, PT ;  /* 0x000000210400780c */ /* 0x000fe20003f24270 */
[----:B------:R-:W-:Y:S01]  /*33f0*/  @P0 IMAD.MOV.U32 R20, RZ, RZ, R104 ;  /* 0x000000ffff140224 */ /* 0x000fe200078e0068 */
[----:B------:R-:W-:Y:S02]  /*3400*/  BSSY B1, `(.L_x_65) ;  /* 0x000000b000017945 */ /* 0x000fe40003800000 */
[----:B------:R-:W-:Y:S01]  /*3410*/  FMUL R21, R14, R91 ;  /* 0x0000005b0e157220 */ /* 0x000fe20000400000 */
[----:B------:R-:W-:-:S03]  /*3420*/  P2R R70, PR, RZ, 0x2 ;  /* 0x00000002ff467803 */ /* 0x000fc60000000000 */
[----:B------:R-:W-:-:S05]  /*3430*/  FFMA R21, R72, R90, R21 ;  /* 0x0000005a48157223 */ /* 0x000fca0000000015 */
[----:B------:R-:W-:-:S04]  /*3440*/  F2FP.F16.F32.PACK_AB R21, RZ, R21 ;  /* 0x00000015ff15723e */ /* 0x000fc800000000ff */
[----:B------:R-:W-:Y:S01]  /*3450*/  PRMT R14, R21, 0x7610, R14 ;  /* 0x00007610150e7816 */ /* 0x000fe2000000000e */
[----:B------:R-:W-:-:S05]  /*3460*/  @P0 IMAD.MOV.U32 R21, RZ, RZ, R105 ;  /* 0x000000ffff150224 */ /* 0x000fca00078e0069 */
[----:B------:R0:W-:Y:S01]  /*3470*/  @P0 STG.E.U16 desc[UR38][R20.64+0x40], R14 ;  /* 0x0000400e14000986 */ /* 0x0001e2000c101526 */
[----:B------:R-:W-:-:S13]  /*3480*/  ISETP.GT.AND P0, PT, R3, RZ, P1 ;  /* 0x000000ff0300720c */ /* 0x000fda0000f04270 */
[----:B0-----:R-:W-:Y:S05]  /*3490*/  @!P0 BRA `(.L_x_66) ;  /* 0x0000000000048947 */ /* 0x001fea0003800000 */
[----:B------:R0:W5:Y:S02]  /*34a0*/  LDG.E.LTC128B.U16 R116, desc[UR38][R6.64+0x42] ;  /* 0x0000422606747981 */ /* 0x000164000c1e1520 */
.L_x_66:
[----:B------:R-:W-:Y:S05]  /*34b0*/  BSYNC B1 ;  /* 0x0000000000017941 */ /* 0x000fea0003800000 */
.L_x_65:
        /* <DEDUP_REMOVED lines=11> */
.L_x_68:
[----:B------:R-:W-:Y:S05]  /*3570*/  BSYNC B1 ;  /* 0x0000000000017941 */ /* 0x000fea0003800000 */
.L_x_67:
        /* <DEDUP_REMOVED lines=9> */
.L_x_70:
[----:B------:R-:W-:Y:S05]  /*3610*/  BSYNC B1 ;  /* 0x0000000000017941 */ /* 0x000fea0003800000 */
.L_x_69:
        /* <DEDUP_REMOVED lines=11> */
.L_x_72:
[----:B------:R-:W-:Y:S05]  /*36d0*/  BSYNC B1 ;  /* 0x0000000000017941 */ /* 0x000fea0003800000 */
.L_x_71:
[----:B-----5:R-:W-:Y:S01]  /*36e0*/  HADD2.F32 R14, -RZ, R116.H0_H0 ;  /* 0x20000074ff0e7230 */ /* 0x020fe20000004100 */
[----:B------:R-:W-:Y:S01]  /*36f0*/  ISETP.GT.AND P5, PT, R4, 0x29, PT ;  /* 0x000000290400780c */ /* 0x000fe20003fa4270 */
[----:B------:R-:W-:Y:S01]  /*3700*/  @P0 IMAD.MOV.U32 R20, RZ, RZ, R104 ;  /* 0x000000ffff140224 */ /* 0x000fe200078e0068 */
[----:B------:R-:W-:Y:S02]  /*3710*/  BSSY B1, `(.L_x_73) ;  /* 0x000000b000017945 */ /* 0x000fe40003800000 */
[----:B------:R-:W-:-:S04]  /*3720*/  FMUL R21, R14, R91 ;  /* 0x0000005b0e157220 */ /* 0x000fc80000400000 */
[----:B------:R-:W-:-:S05]  /*3730*/  FFMA R21, R76, R90, R21 ;  /* 0x0000005a4c157223 */ /* 0x000fca0000000015 */
[----:B------:R-:W-:-:S04]  /*3740*/  F2FP.F16.F32.PACK_AB R21, RZ, R21 ;  /* 0x00000015ff15723e */ /* 0x000fc800000000ff */
[----:B------:R-:W-:Y:S01]  /*3750*/  PRMT R14, R21, 0x7610, R14 ;  /* 0x00007610150e7816 */ /* 0x000fe2000000000e */
[----:B------:R-:W-:-:S05]  /*3760*/  @P0 IMAD.MOV.U32 R21, RZ, RZ, R105 ;  /* 0x000000ffff150224 */ /* 0x000fca00078e0069 */
[----:B------:R1:W-:Y:S01]  /*3770*/  @P0 STG.E.U16 desc[UR38][R20.64+0x50], R14 ;  /* 0x0000500e14000986 */ /* 0x0003e2000c101526 */
[----:B------:R-:W-:Y:S02]  /*3780*/  ISETP.GT.AND P0, PT, R3, RZ, P5 ;  /* 0x000000ff0300720c */ /* 0x000fe40002f04270 */
[----:B-1----:R-:W-:-:S11]  /*3790*/  P2R R14, PR, RZ, 0x20 ;  /* 0x00000020ff0e7803 */ /* 0x002fd60000000000 */
[----:B------:R-:W-:Y:S05]  /*37a0*/  @!P0 BRA `(.L_x_74) ;  /* 0x0000000000048947 */ /* 0x000fea0003800000 */
[----:B------:R1:W5:Y:S02]  /*37b0*/  LDG.E.LTC128B.U16 R116, desc[UR38][R6.64+0x52] ;  /* 0x0000522606747981 */ /* 0x000364000c1e1520 */
.L_x_74:
[----:B------:R-:W-:Y:S05]  /*37c0*/  BSYNC B1 ;  /* 0x0000000000017941 */ /* 0x000fea0003800000 */
.L_x_73:
        /* <DEDUP_REMOVED lines=11> */
.L_x_76:
[----:B------:R-:W-:Y:S05]  /*3880*/  BSYNC B1 ;  /* 0x0000000000017941 */ /* 0x000fea0003800000 */
.L_x_75:
        /* <DEDUP_REMOVED lines=9> */
.L_x_78:
[----:B------:R-:W-:Y:S05]  /*3920*/  BSYNC B1 ;  /* 0x0000000000017941 */ /* 0x000fea0003800000 */
.L_x_77:
[----:B-----5:R-:W-:Y:S01]  /*3930*/  HADD2.F32 R14, -RZ, R116.H0_H0 ;  /* 0x20000074ff0e7230 */ /* 0x020fe20000004100 */
[----:B------:R-:W-:Y:S01]  /*3940*/  ISETP.GT.AND P3, PT, R4, 0x30, PT ;  /* 0x000000300400780c */ /* 0x000fe20003f64270 */
[----:B------:R-:W-:Y:S03]  /*3950*/  BSSY B1, `(.L_x_79) ;  /* 0x0000008000017945 */ /* 0x000fe60003800000 */
[----:B------:R-:W-:-:S04]  /*3960*/  FMUL R14, R14, R91 ;  /* 0x0000005b0e0e7220 */ /* 0x000fc80000400000 */
[----:B------:R-:W-:-:S05]  /*3970*/  FFMA R14, R79, R90, R14 ;  /* 0x0000005a4f0e7223 */ /* 0x000fca000000000e */
[----:B------:R-:W-:-:S05]  /*3980*/  F2FP.F16.F32.PACK_AB R14, RZ, R14 ;  /* 0x0000000eff0e723e */ /* 0x000fca00000000ff */
[----:B------:R0:W-:Y:S01]  /*3990*/  @P0 STG.E.U16 desc[UR38][R58.64+0x52], R14 ;  /* 0x0000520e3a000986 */ /* 0x0001e2000c101526 */
[----:B------:R-:W-:-:S13]  /*39a0*/  ISETP.GT.AND P0, PT, R3, RZ, P3 ;  /* 0x000000ff0300720c */ /* 0x000fda0001f04270 */
[----:B0-----:R-:W-:Y:S05]  /*39b0*/  @!P0 BRA `(.L_x_80) ;  /* 0x0000000000048947 */ /* 0x001fea0003800000 */
[----:B------:R0:W5:Y:S02]  /*39c0*/  LDG.E.LTC128B.U16 R116, desc[UR38][R6.64+0x60] ;  /* 0x0000602606747981 */ /* 0x000164000c1e1520 */
.L_x_80:
[----:B------:R-:W-:Y:S05]  /*39d0*/  BSYNC B1 ;  /* 0x0000000000017941 */ /* 0x000fea0003800000 */
.L_x_79:
        /* <DEDUP_REMOVED lines=13> */
.L_x_82:
[----:B------:R-:W-:Y:S05]  /*3ab0*/  BSYNC B1 ;  /* 0x0000000000017941 */ /* 0x000fea0003800000 */
.L_x_81:
        /* <DEDUP_REMOVED lines=11> */
.L_x_84:
[----:B------:R-:W-:Y:S05]  /*3b70*/  BSYNC B1 ;  /* 0x0000000000017941 */ /* 0x000fea0003800000 */
.L_x_83:
        /* <DEDUP_REMOVED lines=9> */
.L_x_86:
[----:B------:R-:W-:Y:S05]  /*3c10*/  BSYNC B1 ;  /* 0x0000000000017941 */ /* 0x000fea0003800000 */
.L_x_85:
        /* <DEDUP_REMOVED lines=10> */
.L_x_88:
[----:B------:R-:W-:Y:S05]  /*3cc0*/  BSYNC B1 ;  /* 0x0000000000017941 */ /* 0x000fea0003800000 */
.L_x_87:
        /* <DEDUP_REMOVED lines=8> */
[----:B------:R-:W-:-:S05]  /*3d50*/  IADD3 R20, P0, R15, R110, RZ ;  /* 0x0000006e0f147210 */ /* 0x000fca0007f1e0ff */
[----:B-1----:R-:W-:Y:S01]  /*3d60*/  IMAD.X R21, R5, 0x1, R111, P0 ;  /* 0x0000000105157824 */ /* 0x002fe200000e066f */
[----:B------:R-:W-:-:S05]  /*3d70*/  IADD3 R64, P0, R15, R110, RZ ;  /* 0x0000006e0f407210 */ /* 0x000fca0007f1e0ff */
[----:B------:R-:W-:Y:S01]  /*3d80*/  IMAD.X R65, R5, 0x1, R111, P0 ;  /* 0x0000000105417824 */ /* 0x000fe200000e066f */
[----:B------:R-:W-:-:S05]  /*3d90*/  IADD3 R14, P0, R15, R104, RZ ;  /* 0x000000680f0e7210 */ /* 0x000fca0007f1e0ff */
[----:B------:R-:W-:Y:S01]  /*3da0*/  IMAD.X R15, R5, 0x1, R105, P0 ;  /* 0x00000001050f7824 */ /* 0x000fe200000e0669 */
[----:B------:R-:W-:-:S04]  /*3db0*/  ISETP.GT.AND P0, PT, R4, 0x39, PT ;  /* 0x000000390400780c */ /* 0x000fc80003f04270 */
[----:B------:R-:W-:-:S13]  /*3dc0*/  ISETP.GT.AND P4, PT, R3, RZ, P0 ;  /* 0x000000ff0300720c */ /* 0x000fda0000784270 */
[----:B------:R-:W-:Y:S05]  /*3dd0*/  @!P4 BRA `(.L_x_90) ;  /* 0x000000000004c947 */ /* 0x000fea0003800000 */
[----:B------:R1:W5:Y:S02]  /*3de0*/  LDG.E.LTC128B.U16 R116, desc[UR38][R6.64+0x72] ;  /* 0x0000722606747981 */ /* 0x000364000c1e1520 */
.L_x_90:
[----:B------:R-:W-:Y:S05]  /*3df0*/  BSYNC B1 ;  /* 0x0000000000017941 */ /* 0x000fea0003800000 */
.L_x_89:
        /* <DEDUP_REMOVED lines=9> */
.L_x_92:
[----:B------:R-:W-:Y:S05]  /*3e90*/  BSYNC B1 ;  /* 0x0000000000017941 */ /* 0x000fea0003800000 */
.L_x_91:
        /* <DEDUP_REMOVED lines=9> */
.L_x_94:
[----:B------:R-:W-:Y:S05]  /*3f30*/  BSYNC B1 ;  /* 0x0000000000017941 */ /* 0x000fea0003800000 */
.L_x_93:
[----:B-----5:R-:W-:-:S05]  /*3f40*/  HADD2.F32 R4, -RZ, R116.H0_H0 ;  /* 0x20000074ff047230 */ /* 0x020fca0000004100 */
[----:B------:R-:W-:-:S04]  /*3f50*/  FMUL R4, R4, R91 ;  /* 0x0000005b04047220 */ /* 0x000fc80000400000 */
[----:B------:R-:W-:-:S05]  /*3f60*/  FFMA R4, R87, R90, R4 ;  /* 0x0000005a57047223 */ /* 0x000fca0000000004 */
[----:B------:R-:W-:-:S04]  /*3f70*/  F2FP.F16.F32.PACK_AB R4, RZ, R4 ;  /* 0x00000004ff04723e */ /* 0x000fc800000000ff */
[----:B-1-34-:R-:W-:-:S05]  /*3f80*/  PRMT R6, R4, 0x7610, R6 ;  /* 0x0000761004067816 */ /* 0x01afca0000000006 */
[----:B------:R1:W-:Y:S01]  /*3f90*/  @P4 STG.E.U16 desc[UR38][R58.64+0x72], R6 ;  /* 0x000072063a004986 */ /* 0x0003e2000c101526 */
[----:B------:R-:W-:-:S13]  /*3fa0*/  ISETP.GT.AND P4, PT, R3, 0x80, P6 ;  /* 0x000000800300780c */ /* 0x000fda0003784270 */
[----:B------:R-:W3:Y:S01]  /*3fb0*/  @P4 LDG.E.LTC128B.U16 R116, desc[UR38][R62.64] ;  /* 0x000000263e744981 */ /* 0x000ee2000c1e1520 */
[----:B------:R-:W-:Y:S01]  /*3fc0*/  BSSY B1, `(.L_x_95) ;  /* 0x000000a000017945 */ /* 0x000fe20003800000 */
[----:B---3--:R-:W-:-:S05]  /*3fd0*/  HADD2.F32 R4, -RZ, R116.H0_H0 ;  /* 0x20000074ff047230 */ /* 0x008fca0000004100 */
[----:B------:R-:W-:-:S04]  /*3fe0*/  FMUL R5, R4, R91 ;  /* 0x0000005b04057220 */ /* 0x000fc80000400000 */
[----:B------:R-:W-:-:S05]  /*3ff0*/  FFMA R5, R24, R90, R5 ;  /* 0x0000005a18057223 */ /* 0x000fca0000000005 */
[----:B------:R-:W-:-:S05]  /*4000*/  F2FP.F16.F32.PACK_AB R5, RZ, R5 ;  /* 0x00000005ff05723e */ /* 0x000fca00000000ff */
[----:B------:R1:W-:Y:S01]  /*4010*/  @P4 STG.E.U16 desc[UR38][R14.64], R5 ;  /* 0x000000050e004986 */ /* 0x0003e2000c101526 */
[----:B------:R-:W-:-:S04]  /*4020*/  ISETP.NE.AND P4, PT, R118, RZ, PT ;  /* 0x000000ff7600720c */ /* 0x000fc80003f85270 */
[----:B------:R-:W-:-:S13]  /*4030*/  ISETP.GT.AND P4, PT, R3, 0x80, P4 ;  /* 0x000000800300780c */ /* 0x000fda0002784270 */
[----:B-1----:R-:W-:Y:S05]  /*4040*/  @!P4 BRA `(.L_x_96) ;  /* 0x000000000004c947 */ /* 0x002fea0003800000 */
[----:B------:R1:W5:Y:S02]  /*4050*/  LDG.E.LTC128B.U16 R116, desc[UR38][R60.64+0x2] ;  /* 0x000002263c747981 */ /* 0x000364000c1e1520 */
.L_x_96:
[----:B------:R-:W-:Y:S05]  /*4060*/  BSYNC B1 ;  /* 0x0000000000017941 */ /* 0x000fea0003800000 */
.L_x_95:
[----:B-----5:R-:W-:Y:S01]  /*4070*/  HADD2.F32 R4, -RZ, R116.H0_H0 ;  /* 0x20000074ff047230 */ /* 0x020fe20000004100 */
[----:B------:R-:W-:Y:S01]  /*4080*/  ISETP.GT.AND P6, PT, R3, 0x88, P6 ;  /* 0x000000880300780c */ /* 0x000fe200037c4270 */
        /* <DEDUP_REMOVED lines=8> */
[----:B------:R-:W-:Y:S05]  /*4110*/  @!P6 BRA `(.L_x_98) ;  /* 0x000000000004e947 */ /* 0x000fea0003800000 */
[----:B------:R4:W5:Y:S02]  /*4120*/  LDG.E.LTC128B.U16 R116, desc[UR38][R8.64] ;  /* 0x0000002608747981 */ /* 0x000964000c1e1520 */
.L_x_98:
[----:B------:R-:W-:Y:S05]  /*4130*/  BSYNC B1 ;  /* 0x0000000000017941 */ /* 0x000fea0003800000 */
.L_x_97:
[----:B---3-5:R-:W-:Y:S01]  /*4140*/  HADD2.F32 R4, -RZ, R116.H0_H0 ;  /* 0x20000074ff047230 */ /* 0x028fe20000004100 */
[----:B------:R-:W-:Y:S01]  /*4150*/  ISETP.NE.AND P4, PT, R118, RZ, PT ;  /* 0x000000ff7600720c */ /* 0x000fe20003f85270 */
[----:B------:R-:W-:Y:S03]  /*4160*/  BSSY B1, `(.L_x_99) ;  /* 0x0000008000017945 */ /* 0x000fe60003800000 */
[----:B------:R-:W-:Y:S01]  /*4170*/  FMUL R5, R4, R91 ;  /* 0x0000005b04057220 */ /* 0x000fe20000400000 */
[----:B------:R-:W-:-:S03]  /*4180*/  ISETP.GT.AND P4, PT, R3, 0x88, P4 ;  /* 0x000000880300780c */ /* 0x000fc60002784270 */
[----:B------:R-:W-:-:S05]  /*4190*/  FFMA R5, R26, R90, R5 ;  /* 0x0000005a1a057223 */ /* 0x000fca0000000005 */
[----:B------:R-:W-:-:S05]  /*41a0*/  F2FP.F16.F32.PACK_AB R5, RZ, R5 ;  /* 0x00000005ff05723e */ /* 0x000fca00000000ff */
[----:B------:R3:W-:Y:S01]  /*41b0*/  @P6 STG.E.U16 desc[UR38][R20.64], R5 ;  /* 0x0000000514006986 */ /* 0x0007e2000c101526 */
[----:B------:R-:W-:Y:S05]  /*41c0*/  @!P4 BRA `(.L_x_100) ;  /* 0x000000000004c947 */ /* 0x000fea0003800000 */
[----:B------:R0:W5:Y:S02]  /*41d0*/  LDG.E.LTC128B.U16 R116, desc[UR38][R12.64+0x2] ;  /* 0x000002260c747981 */ /* 0x000164000c1e1520 */
.L_x_100:
[----:B------:R-:W-:Y:S05]  /*41e0*/  BSYNC B1 ;  /* 0x0000000000017941 */ /* 0x000fea0003800000 */
.L_x_99:
[----:B-----5:R-:W-:Y:S01]  /*41f0*/  HADD2.F32 R4, -RZ, R116.H0_H0 ;  /* 0x20000074ff047230 */ /* 0x020fe20000004100 */
[----:B------:R-:W-:Y:S01]  /*4200*/  ISETP.NE.AND P6, PT, R117, RZ, PT ;  /* 0x000000ff7500720c */ /* 0x000fe20003fc5270 */
[----:B------:R-:W-:Y:S03]  /*4210*/  BSSY B1, `(.L_x_101) ;  /* 0x0000008000017945 */ /* 0x000fe60003800000 */
[----:B------:R-:W-:-:S04]  /*4220*/  FMUL R4, R4, R91 ;  /* 0x0000005b04047220 */ /* 0x000fc80000400000 */
[----:B------:R-:W-:-:S05]  /*4230*/  FFMA R4, R27, R90, R4 ;  /* 0x0000005a1b047223 */ /* 0x000fca0000000004 */
[----:B------:R-:W-:-:S05]  /*4240*/  F2FP.F16.F32.PACK_AB R4, RZ, R4 ;  /* 0x00000004ff04723e */ /* 0x000fca00000000ff */
[----:B------:R0:W-:Y:S01]  /*4250*/  @P4 STG.E.U16 desc[UR38][R64.64+0x2], R4 ;  /* 0x0000020440004986 */ /* 0x0001e2000c101526 */
[----:B------:R-:W-:-:S13]  /*4260*/  ISETP.GT.AND P4, PT, R3, 0x80, P6 ;  /* 0x000000800300780c */ /* 0x000fda0003784270 */
[----:B0-----:R-:W-:Y:S05]  /*4270*/  @!P4 BRA `(.L_x_102) ;  /* 0x000000000004c947 */ /* 0x001fea0003800000 */
[----:B------:R0:W5:Y:S02]  /*4280*/  LDG.E.LTC128B.U16 R116, desc[UR38][R60.64+0x10] ;  /* 0x000010263c747981 */ /* 0x000164000c1e1520 */
.L_x_102:
[----:B------:R-:W-:Y:S05]  /*4290*/  BSYNC B1 ;  /* 0x0000000000017941 */ /* 0x000fea0003800000 */
.L_x_101:
[----:B-----5:R-:W-:Y:S01]  /*42a0*/  HADD2.F32 R4, -RZ, R116.H0_H0 ;  /* 0x20000074ff047230 */ /* 0x020fe20000004100 */
[----:B------:R-:W-:Y:S01]  /*42b0*/  ISETP.NE.AND P6, PT, R119, RZ, PT ;  /* 0x000000ff7700720c */ /* 0x000fe20003fc5270 */
[----:B------:R-:W-:Y:S03]  /*42c0*/  BSSY B1, `(.L_x_103) ;  /* 0x000000b000017945 */ /* 0x000fe60003800000 */
[----:B---3--:R-:W-:Y:S01]  /*42d0*/  FMUL R5, R4, R91 ;  /* 0x0000005b04057220 */ /* 0x008fe20000400000 */
[----:B------:R-:W-:-:S03]  /*42e0*/  @P4 IMAD.MOV.U32 R4, RZ, RZ, R14 ;  /* 0x000000ffff044224 */ /* 0x000fc600078e000e */
[----:B------:R-:W-:-:S05]  /*42f0*/  FFMA R5, R28, R90, R5 ;  /* 0x0000005a1c057223 */ /* 0x000fca0000000005 */
[----:B------:R-:W-:-:S04]  /*4300*/  F2FP.F16.F32.PACK_AB R5, RZ, R5 ;  /* 0x00000005ff05723e */ /* 0x000fc800000000ff */
[----:B------:R-:W-:Y:S01]  /*4310*/  PRMT R6, R5, 0x7610, R6 ;  /* 0x0000761005067816 */ /* 0x000fe20000000006 */
[----:B------:R-:W-:-:S05]  /*4320*/  @P4 IMAD.MOV.U32 R5, RZ, RZ, R15 ;  /* 0x000000ffff054224 */ /* 0x000fca00078e000f */
[----:B------:R3:W-:Y:S01]  /*4330*/  @P4 STG.E.U16 desc[UR38][R4.64+0x10], R6 ;  /* 0x0000100604004986 */ /* 0x0007e2000c101526 */
[----:B------:R-:W-:-:S13]  /*4340*/  ISETP.GT.AND P4, PT, R3, 0x80, P6 ;  /* 0x000000800300780c */ /* 0x000fda0003784270 */
[----:B---3--:R-:W-:Y:S05]  /*4350*/  @!P4 BRA `(.L_x_104) ;  /* 0x000000000004c947 */ /* 0x008fea0003800000 */
[----:B------:R3:W5:Y:S02]  /*4360*/  LDG.E.LTC128B.U16 R116, desc[UR38][R60.64+0x12] ;  /* 0x000012263c747981 */ /* 0x000764000c1e1520 */
.L_x_104:
[----:B------:R-:W-:Y:S05]  /*4370*/  BSYNC B1 ;  /* 0x0000000000017941 */ /* 0x000fea0003800000 */
.L_x_103:
[----:B-----5:R-:W-:Y:S01]  /*4380*/  HADD2.F32 R4, -RZ, R116.H0_H0 ;  /* 0x20000074ff047230 */ /* 0x020fe20000004100 */
[----:B------:R-:W-:Y:S01]  /*4390*/  BSSY B1, `(.L_x_105) ;  /* 0x000000c000017945 */ /* 0x000fe20003800000 */
[----:B------:R-:W-:-:S03]  /*43a0*/  @P4 IMAD.MOV.U32 R5, RZ, RZ, R15 ;  /* 0x000000ffff054224 */ /* 0x000fc600078e000f */
[----:B------:R-:W-:-:S04]  /*43b0*/  FMUL R4, R4, R91 ;  /* 0x0000005b04047220 */ /* 0x000fc80000400000 */
[----:B------:R-:W-:-:S05]  /*43c0*/  FFMA R4, R29, R90, R4 ;  /* 0x0000005a1d047223 */ /* 0x000fca0000000004 */
[----:B------:R-:W-:-:S04]  /*43d0*/  F2FP.F16.F32.PACK_AB R4, RZ, R4 ;  /* 0x00000004ff04723e */ /* 0x000fc800000000ff */
[----:B------:R-:W-:Y:S01]  /*43e0*/  PRMT R6, R4, 0x7610, R6 ;  /* 0x0000761004067816 */ /* 0x000fe20000000006 */
[----:B------:R-:W-:-:S05]  /*43f0*/  @P4 IMAD.MOV.U32 R4, RZ, RZ, R14 ;  /* 0x000000ffff044224 */ /* 0x000fca00078e000e */
[----:B------:R0:W-:Y:S01]  /*4400*/  @P4 STG.E.U16 desc[UR38][R4.64+0x12], R6 ;  /* 0x0000120604004986 */ /* 0x0001e2000c101526 */
[----:B------:R-:W-:-:S04]  /*4410*/  ISETP.NE.AND P4, PT, R117, RZ, PT ;  /* 0x000000ff7500720c */ /* 0x000fc80003f85270 */
[----:B------:R-:W-:-:S13]  /*4420*/  ISETP.GT.AND P4, PT, R3, 0x88, P4 ;  /* 0x000000880300780c */ /* 0x000fda0002784270 */
[----:B0-----:R-:W-:Y:S05]  /*4430*/  @!P4 BRA `(.L_x_106) ;  /* 0x000000000004c947 */ /* 0x001fea0003800000 */
[----:B------:R0:W5:Y:S02]  /*4440*/  LDG.E.LTC128B.U16 R116, desc[UR38][R12.64+0x10] ;  /* 0x000010260c747981 */ /* 0x000164000c1e1520 */
.L_x_106:
[----:B------:R-:W-:Y:S05]  /*4450*/  BSYNC B1 ;  /* 0x0000000000017941 */ /* 0x000fea0003800000 */
.L_x_105:
        /* <DEDUP_REMOVED lines=9> */
.L_x_108:
[----:B------:R-:W-:Y:S05]  /*44f0*/  BSYNC B1 ;  /* 0x0000000000017941 */ /* 0x000fea0003800000 */
.L_x_107:
[----:B-----5:R-:W-:Y:S01]  /*4500*/  HADD2.F32 R4, -RZ, R116.H0_H0 ;  /* 0x20000074ff047230 */ /* 0x020fe20000004100 */
[----:B------:R-:W-:Y:S01]  /*4510*/  ISETP.NE.AND P6, PT, R120, RZ, PT ;  /* 0x000000ff7800720c */ /* 0x000fe20003fc5270 */
        /* <DEDUP_REMOVED lines=8> */
[----:B------:R-:W-:-:S13]  /*45a0*/  ISETP.GT.AND P4, PT, R3, 0x80, P6 ;  /* 0x000000800300780c */ /* 0x000fda0003784270 */
[----:B0-----:R-:W-:Y:S05]  /*45b0*/  @!P4 BRA `(.L_x_110) ;  /* 0x000000000004c947 */ /* 0x001fea0003800000 */
[----:B------:R0:W5:Y:S02]  /*45c0*/  LDG.E.LTC128B.U16 R116, desc[UR38][R60.64+0x20] ;  /* 0x000020263c747981 */ /* 0x000164000c1e1520 */
.L_x_110:
[----:B------:R-:W-:Y:S05]  /*45d0*/  BSYNC B1 ;  /* 0x0000000000017941 */ /* 0x000fea0003800000 */
.L_x_109:
[----:B-----5:R-:W-:Y:S01]  /*45e0*/  HADD2.F32 R4, -RZ, R116.H0_H0 ;  /* 0x20000074ff047230 */ /* 0x020fe20000004100 */
[----:B------:R-:W-:Y:S01]  /*45f0*/  ISETP.NE.AND P6, PT, R23, RZ, PT ;  /* 0x000000ff1700720c */ /* 0x000fe20003fc5270 */
[----:B------:R-:W-:Y:S03]  /*4600*/  BSSY B1, `(.L_x_111) ;  /* 0x000000b000017945 */ /* 0x000fe60003800000 */
[----:B------:R-:W-:Y:S01]  /*4610*/  FMUL R5, R4, R91 ;  /* 0x0000005b04057220 */ /* 0x000fe20000400000 */
[----:B------:R-:W-:-:S03]  /*4620*/  @P4 IMAD.MOV.U32 R4, RZ, RZ, R14 ;  /* 0x000000ffff044224 */ /* 0x000fc600078e000e */
        /* <DEDUP_REMOVED lines=8> */
.L_x_112:
[----:B------:R-:W-:Y:S05]  /*46b0*/  BSYNC B1 ;  /* 0x0000000000017941 */ /* 0x000fea0003800000 */
.L_x_111:
        /* <DEDUP_REMOVED lines=13> */
.L_x_114:
[----:B------:R-:W-:Y:S05]  /*4790*/  BSYNC B1 ;  /* 0x0000000000017941 */ /* 0x000fea0003800000 */
.L_x_113:
[----:B-----5:R-:W-:Y:S01]  /*47a0*/  HADD2.F32 R4, -RZ, R116.H0_H0 ;  /* 0x20000074ff047230 */ /* 0x020fe20000004100 */
[----:B------:R-:W-:Y:S04]  /*47b0*/  BSSY B1, `(.L_x_115) ;  /* 0x000000b000017945 */ /* 0x000fe80003800000 */
        /* <DEDUP_REMOVED lines=10> */
.L_x_116:
[----:B------:R-:W-:Y:S05]  /*4860*/  BSYNC B1 ;  /* 0x0000000000017941 */ /* 0x000fea0003800000 */
.L_x_115:
        /* <DEDUP_REMOVED lines=13> */
.L_x_118:
[----:B------:R-:W-:Y:S05]  /*4940*/  BSYNC B1 ;  /* 0x0000000000017941 */ /* 0x000fea0003800000 */
.L_x_117:
        /* <DEDUP_REMOVED lines=13> */
.L_x_120:
[----:B------:R-:W-:Y:S05]  /*4a20*/  BSYNC B1 ;  /* 0x0000000000017941 */ /* 0x000fea0003800000 */
.L_x_119:
        /* <DEDUP_REMOVED lines=13> */
.L_x_122:
[----:B------:R-:W-:Y:S05]  /*4b00*/  BSYNC B1 ;  /* 0x0000000000017941 */ /* 0x000fea0003800000 */
.L_x_121:
        /* <DEDUP_REMOVED lines=12> */
.L_x_124:
[----:B------:R-:W-:Y:S05]  /*4bd0*/  BSYNC B1 ;  /* 0x0000000000017941 */ /* 0x000fea0003800000 */
.L_x_123:
        /* <DEDUP_REMOVED lines=13> */
.L_x_126:
[----:B------:R-:W-:Y:S05]  /*4cb0*/  BSYNC B1 ;  /* 0x0000000000017941 */ /* 0x000fea0003800000 */
.L_x_125:
        /* <DEDUP_REMOVED lines=13> */
.L_x_128:
[----:B------:R-:W-:Y:S05]  /*4d90*/  BSYNC B1 ;  /* 0x0000000000017941 */ /* 0x000fea0003800000 */
.L_x_127:
        /* <DEDUP_REMOVED lines=13> */
.L_x_130:
[----:B------:R-:W-:Y:S05]  /*4e70*/  BSYNC B1 ;  /* 0x0000000000017941 */ /* 0x000fea0003800000 */
.L_x_129:
        /* <DEDUP_REMOVED lines=12> */
.L_x_132:
[----:B------:R-:W-:Y:S05]  /*4f40*/  BSYNC B1 ;  /* 0x0000000000017941 */ /* 0x000fea0003800000 */
.L_x_131:
        /* <DEDUP_REMOVED lines=13> */
.L_x_134:
[----:B------:R-:W-:Y:S05]  /*5020*/  BSYNC B1 ;  /* 0x0000000000017941 */ /* 0x000fea0003800000 */
.L_x_133:
        /* <DEDUP_REMOVED lines=12> */
.L_x_136:
[----:B------:R-:W-:Y:S05]  /*50f0*/  BSYNC B1 ;  /* 0x0000000000017941 */ /* 0x000fea0003800000 */
.L_x_135:
        /* <DEDUP_REMOVED lines=12> */
.L_x_138:
[----:B------:R-:W-:Y:S05]  /*51c0*/  BSYNC B1 ;  /* 0x0000000000017941 */ /* 0x000fea0003800000 */
.L_x_137:
[----:B-----5:R-:W-:Y:S01]  /*51d0*/  HADD2.F32 R4, -RZ, R116.H0_H0 ;  /* 0x20000074ff047230 */ /* 0x020fe20000004100 */
[----:B------:R-:W-:Y:S01]  /*51e0*/  ISETP.GT.AND P5, PT, R3, 0x88, P5 ;  /* 0x000000880300780c */ /* 0x000fe20002fa4270 */
        /* <DEDUP_REMOVED lines=8> */
[----:B------:R-:W-:Y:S05]  /*5270*/  @!P5 BRA `(.L_x_140) ;  /* 0x000000000004d947 */ /* 0x000fea0003800000 */
[----:B------:R0:W5:Y:S02]  /*5280*/  LDG.E.LTC128B.U16 R116, desc[UR38][R12.64+0x52] ;  /* 0x000052260c747981 */ /* 0x000164000c1e1520 */
.L_x_140:
[----:B------:R-:W-:Y:S05]  /*5290*/  BSYNC B1 ;  /* 0x0000000000017941 */ /* 0x000fea0003800000 */
.L_x_139:
[----:B0----5:R-:W-:Y:S01]  /*52a0*/  HADD2.F32 R4, -RZ, R116.H0_H0 ;  /* 0x20000074ff047230 */ /* 0x021fe20000004100 */
        /* <DEDUP_REMOVED lines=11> */
.L_x_142:
[----:B------:R-:W-:Y:S05]  /*5360*/  BSYNC B1 ;  /* 0x0000000000017941 */ /* 0x000fea0003800000 */
.L_x_141:
[----:B0----5:R-:W-:Y:S01]  /*5370*/  HADD2.F32 R4, -RZ, R116.H0_H0 ;  /* 0x20000074ff047230 */ /* 0x021fe20000004100 */
        /* <DEDUP_REMOVED lines=11> */
.L_x_144:
[----:B------:R-:W-:Y:S05]  /*5430*/  BSYNC B1 ;  /* 0x0000000000017941 */ /* 0x000fea0003800000 */
.L_x_143:
        /* <DEDUP_REMOVED lines=12> */
.L_x_146:
[----:B------:R-:W-:Y:S05]  /*5500*/  BSYNC B1 ;  /* 0x0000000000017941 */ /* 0x000fea0003800000 */
.L_x_145:
        /* <DEDUP_REMOVED lines=12> */
.L_x_148:
[----:B------:R-:W-:Y:S05]  /*55d0*/  BSYNC B1 ;  /* 0x0000000000017941 */ /* 0x000fea0003800000 */
.L_x_147:
        /* <DEDUP_REMOVED lines=12> */
.L_x_150:
[----:B------:R-:W-:Y:S05]  /*56a0*/  BSYNC B1 ;  /* 0x0000000000017941 */ /* 0x000fea0003800000 */
.L_x_149:
        /* <DEDUP_REMOVED lines=12> */
.L_x_152:
[----:B------:R-:W-:Y:S05]  /*5770*/  BSYNC B1 ;  /* 0x0000000000017941 */ /* 0x000fea0003800000 */
.L_x_151:
        /* <DEDUP_REMOVED lines=9> */
.L_x_154:
[----:B------:R-:W-:Y:S05]  /*5810*/  BSYNC B1 ;  /* 0x0000000000017941 */ /* 0x000fea0003800000 */
.L_x_153:
        /* <DEDUP_REMOVED lines=12> */
.L_x_156:
[----:B------:R-:W-:Y:S05]  /*58e0*/  BSYNC B1 ;  /* 0x0000000000017941 */ /* 0x000fea0003800000 */
.L_x_155:
[----:B------:R-:W-:Y:S05]  /*58f0*/  @!P0 BRA `(.L_x_157) ;  /* 0x0000001400848947 */ /* 0x000fea0003800000 */
[----:B-----5:R-:W-:-:S05]  /*5900*/  HADD2.F32 R116, -RZ, R116.H0_H0 ;  /* 0x20000074ff747230 */ /* 0x020fca0000004100 */
[----:B------:R-:W-:-:S04]  /*5910*/  FMUL R116, R116, R91 ;  /* 0x0000005b74747220 */ /* 0x000fc80000400000 */
[----:B------:R-:W-:-:S05]  /*5920*/  FFMA R116, R55, R90, R116 ;  /* 0x0000005a37747223 */ /* 0x000fca0000000074 */
[----:B------:R-:W-:-:S05]  /*5930*/  F2FP.F16.F32.PACK_AB R116, RZ, R116 ;  /* 0x00000074ff74723e */ /* 0x000fca00000000ff */
[----:B------:R0:W-:Y:S01]  /*5940*/  STG.E.U16 desc[UR38][R10.64+0x72], R116 ;  /* 0x000072740a007986 */ /* 0x0001e2000c101526 */
[----:B------:R-:W-:Y:S05]  /*5950*/  BRA `(.L_x_157) ;  /* 0x00000014006c7947 */ /* 0x000fea0003800000 */
.L_x_34:
[----:B------:R-:W-:Y:S01]  /*5960*/  ULDC.64 UR4, c[0x0][0x5c0] ;  /* 0x0001700000047ab9 */ /* 0x000fe20000000a00 */
[-C--:B------:R-:W-:Y:S01]  /*5970*/  FMUL R56, R56, R90.reuse ;  /* 0x0000005a38387220 */ /* 0x080fe20000400000 */
[----:B------:R-:W-:Y:S01]  /*5980*/  LEA R10, P1, R112, UR4, 0x1 ;  /* 0x00000004700a7c11 */ /* 0x000fe2000f8208ff */
[----:B------:R-:W-:Y:S01]  /*5990*/  IMAD.SHL.U32 R7, R92, 0x2, RZ ;  /* 0x000000025c077824 */ /* 0x000fe200078e00ff */
[----:B------:R-:W-:Y:S01]  /*59a0*/  ISETP.GT.AND P3, PT, R4, 0x1, PT ;  /* 0x000000010400780c */ /* 0x000fe20003f64270 */
[----:B------:R-:W-:Y:S01]  /*59b0*/  FMUL R57, R57, R90 ;  /* 0x0000005a39397220 */ /* 0x000fe20000400000 */
[----:B------:R-:W-:Y:S01]  /*59c0*/  F2FP.F16.F32.PACK_AB R56, RZ, R56 ;  /* 0x00000038ff38723e */ /* 0x000fe200000000ff */
[-C--:B------:R-:W-:Y:S01]  /*59d0*/  FMUL R58, R58, R90.reuse ;  /* 0x0000005a3a3a7220 */ /* 0x080fe20000400000 */
[----:B------:R-:W-:Y:S01]  /*59e0*/  LEA.HI.X R11, R112, UR5, R105, 0x1, P1 ;  /* 0x00000005700b7c11 */ /* 0x000fe200088f0c69 */
[-C--:B------:R-:W-:Y:S01]  /*59f0*/  FMUL R59, R59, R90.reuse ;  /* 0x0000005a3b3b7220 */ /* 0x080fe20000400000 */
[----:B------:R-:W-:Y:S01]  /*5a00*/  ISETP.GT.AND P1, PT, R3, RZ, P3 ;  /* 0x000000ff0300720c */ /* 0x000fe20001f24270 */
[----:B------:R-:W-:Y:S01]  /*5a10*/  IMAD.SHL.U32 R23, R93, 0x2, RZ ;  /* 0x000000025d177824 */ /* 0x000fe200078e00ff */
[----:B------:R-:W-:Y:S01]  /*5a20*/  ISETP.GT.AND P2, PT, R3, 0x8, P6 ;  /* 0x000000080300780c */ /* 0x000fe20003744270 */
[----:B------:R-:W-:Y:S01]  /*5a30*/  @P0 STG.E.U16 desc[UR38][R10.64], R56 ;  /* 0x000000380a000986 */ /* 0x000fe2000c101526 */
[----:B------:R-:W-:Y:S01]  /*5a40*/  SHF.L.U64.HI R5, R92, 0x1, R95 ;  /* 0x000000015c057819 */ /* 0x000fe2000001025f */
[----:B------:R-:W-:Y:S01]  /*5a50*/  FMUL R60, R60, R90 ;  /* 0x0000005a3c3c7220 */ /* 0x000fe20000400000 */
[----:B------:R-:W-:Y:S01]  /*5a60*/  IADD3 R8, P0, R7, R10, RZ ;  /* 0x0000000a07087210 */ /* 0x000fe20007f1e0ff */
[-C--:B------:R-:W-:Y:S01]  /*5a70*/  FMUL R61, R61, R90.reuse ;  /* 0x0000005a3d3d7220 */ /* 0x080fe20000400000 */
[----:B------:R-:W-:Y:S01]  /*5a80*/  F2FP.F16.F32.PACK_AB R57, RZ, R57 ;  /* 0x00000039ff39723e */ /* 0x000fe200000000ff */
[----:B------:R-:W-:Y:S01]  /*5a90*/  FMUL R63, R63, R90 ;  /* 0x0000005a3f3f7220 */ /* 0x000fe20000400000 */
[----:B------:R-:W-:Y:S01]  /*5aa0*/  F2FP.F16.F32.PACK_AB R58, RZ, R58 ;  /* 0x0000003aff3a723e */ /* 0x000fe200000000ff */
[----:B------:R-:W-:Y:S01]  /*5ab0*/  IMAD.X R9, R5, 0x1, R11, P0 ;  /* 0x0000000105097824 */ /* 0x000fe200000e060b */
[----:B------:R-:W-:Y:S01]  /*5ac0*/  ISETP.GT.AND P0, PT, R3, 0x8, P3 ;  /* 0x000000080300780c */ /* 0x000fe20001f04270 */
[----:B------:R-:W-:Y:S01]  /*5ad0*/  @P1 STG.E.U16 desc[UR38][R10.64+0x2], R57 ;  /* 0x000002390a001986 */ /* 0x000fe2000c101526 */
[----:B------:R-:W-:Y:S01]  /*5ae0*/  F2FP.F16.F32.PACK_AB R59, RZ, R59 ;  /* 0x0000003bff3b723e */ /* 0x000fe200000000ff */
[----:B------:R-:W-:Y:S01]  /*5af0*/  FMUL R62, R62, R90 ;  /* 0x0000005a3e3e7220 */ /* 0x000fe20000400000 */
[----:B------:R-:W-:Y:S01]  /*5b00*/  SHF.L.U64.HI R13, R93, 0x1, R94 ;  /* 0x000000015d0d7819 */ /* 0x000fe2000001025e */
[----:B------:R-:W-:Y:S01]  /*5b10*/  @P2 STG.E.U16 desc[UR38][R8.64], R58 ;  /* 0x0000003a08002986 */ /* 0x000fe2000c101526 */
[----:B------:R-:W-:Y:S01]  /*5b20*/  IADD3 R6, P1, P2, R23, R10, R7 ;  /* 0x0000000a17067210 */ /* 0x000fe20007a3e007 */
[-C--:B------:R-:W-:Y:S01]  /*5b30*/  FMUL R64, R64, R90.reuse ;  /* 0x0000005a40407220 */ /* 0x080fe20000400000 */
[C---:B------:R-:W-:Y:S01]  /*5b40*/  ISETP.GT.AND P4, PT, R4.reuse, 0x8, PT ;  /* 0x000000080400780c */ /* 0x040fe20003f84270 */
[-C--:B------:R-:W-:Y:S01]  /*5b50*/  FMUL R65, R65, R90.reuse ;  /* 0x0000005a41417220 */ /* 0x080fe20000400000 */
[----:B------:R-:W-:Y:S01]  /*5b60*/  ISETP.GT.AND P3, PT, R4, 0x9, PT ;  /* 0x000000090400780c */ /* 0x000fe20003f64270 */
[-C--:B------:R-:W-:Y:S01]  /*5b70*/  FMUL R66, R66, R90.reuse ;  /* 0x0000005a42427220 */ /* 0x080fe20000400000 */
[----:B------:R-:W-:Y:S01]  /*5b80*/  IADD3.X R7, R13, R11, R5, P1, P2 ;  /* 0x0000000b0d077210 */ /* 0x000fe20000fe4405 */
[----:B------:R-:W-:Y:S01]  /*5b90*/  @P0 STG.E.U16 desc[UR38][R8.64+0x2], R59 ;  /* 0x0000023b08000986 */ /* 0x000fe2000c101526 */
[----:B------:R-:W-:Y:S01]  /*5ba0*/  ISETP.GT.AND P1, PT, R3, RZ, P4 ;  /* 0x000000ff0300720c */ /* 0x000fe20002724270 */
[-C--:B------:R-:W-:Y:S01]  /*5bb0*/  FMUL R67, R67, R90.reuse ;  /* 0x0000005a43437220 */ /* 0x080fe20000400000 */
[----:B------:R-:W-:Y:S01]  /*5bc0*/  ISETP.GT.AND P0, PT, R3, RZ, P3 ;  /* 0x000000ff0300720c */ /* 0x000fe20001f04270 */
[----:B------:R-:W-:Y:S01]  /*5bd0*/  FMUL R68, R68, R90 ;  /* 0x0000005a44447220 */ /* 0x000fe20000400000 */
[----:B------:R-:W-:Y:S01]  /*5be0*/  F2FP.F16.F32.PACK_AB R60, RZ, R60 ;  /* 0x0000003cff3c723e */ /* 0x000fe200000000ff */
[-C--:B------:R-:W-:Y:S01]  /*5bf0*/  FMUL R69, R69, R90.reuse ;  /* 0x0000005a45457220 */ /* 0x080fe20000400000 */
[----:B------:R-:W-:Y:S01]  /*5c00*/  F2FP.F16.F32.PACK_AB R61, RZ, R61 ;  /* 0x0000003dff3d723e */ /* 0x000fe200000000ff */
[-C--:B------:R-:W-:Y:S01]  /*5c10*/  FMUL R70, R70, R90.reuse ;  /* 0x0000005a46467220 */ /* 0x080fe20000400000 */
[----:B------:R-:W-:Y:S01]  /*5c20*/  F2FP.F16.F32.PACK_AB R63, RZ, R63 ;  /* 0x0000003fff3f723e */ /* 0x000fe200000000ff */
[----:B------:R-:W-:Y:S01]  /*5c30*/  FMUL R71, R71, R90 ;  /* 0x0000005a47477220 */ /* 0x000fe20000400000 */
[----:B------:R-:W-:Y:S01]  /*5c40*/  F2FP.F16.F32.PACK_AB R62, RZ, R62 ;  /* 0x0000003eff3e723e */ /* 0x000fe200000000ff */
[----:B------:R-:W-:Y:S01]  /*5c50*/  FMUL R72, R72, R90 ;  /* 0x0000005a48487220 */ /* 0x000fe20000400000 */
[----:B------:R-:W-:Y:S01]  /*5c60*/  F2FP.F16.F32.PACK_AB R64, RZ, R64 ;  /* 0x00000040ff40723e */ /* 0x000fe200000000ff */
[----:B------:R-:W-:Y:S01]  /*5c70*/  @P1 STG.E.U16 desc[UR38][R10.64+0x10], R60 ;  /* 0x0000103c0a001986 */ /* 0x000fe2000c101526 */
[----:B------:R-:W-:Y:S01]  /*5c80*/  ISETP.GT.AND P1, PT, R3, 0x8, P4 ;  /* 0x000000080300780c */ /* 0x000fe20002724270 */
[-C--:B------:R-:W-:Y:S01]  /*5c90*/  FMUL R73, R73, R90.reuse ;  /* 0x0000005a49497220 */ /* 0x080fe20000400000 */
[----:B------:R-:W-:Y:S01]  /*5ca0*/  ISETP.GT.AND P2, PT, R4, 0x11, PT ;  /* 0x000000110400780c */ /* 0x000fe20003f44270 */
[----:B------:R-:W-:Y:S01]  /*5cb0*/  @P0 STG.E.U16 desc[UR38][R10.64+0x12], R61 ;  /* 0x0000123d0a000986 */ /* 0x000fe2000c101526 */
[----:B------:R-:W-:Y:S01]  /*5cc0*/  ISETP.GT.AND P0, PT, R3, 0x8, P3 ;  /* 0x000000080300780c */ /* 0x000fe20001f04270 */
[-C--:B------:R-:W-:Y:S01]  /*5cd0*/  FMUL R74, R74, R90.reuse ;  /* 0x0000005a4a4a7220 */ /* 0x080fe20000400000 */
[----:B------:R-:W-:Y:S01]  /*5ce0*/  ISETP.GT.AND P3, PT, R4, 0x10, PT ;  /* 0x000000100400780c */ /* 0x000fe20003f64270 */
[-C--:B------:R-:W-:Y:S01]  /*5cf0*/  FMUL R75, R75, R90.reuse ;  /* 0x0000005a4b4b7220 */ /* 0x080fe20000400000 */
[----:B------:R-:W-:Y:S01]  /*5d00*/  F2FP.F16.F32.PACK_AB R65, RZ, R65 ;  /* 0x00000041ff41723e */ /* 0x000fe200000000ff */
[----:B------:R-:W-:Y:S01]  /*5d10*/  FMUL R76, R76, R90 ;  /* 0x0000005a4c4c7220 */ /* 0x000fe20000400000 */
[----:B------:R-:W-:Y:S01]  /*5d20*/  F2FP.F16.F32.PACK_AB R66, RZ, R66 ;  /* 0x00000042ff42723e */ /* 0x000fe200000000ff */
[----:B------:R-:W-:Y:S01]  /*5d30*/  FMUL R77, R77, R90 ;  /* 0x0000005a4d4d7220 */ /* 0x000fe20000400000 */
[----:B------:R-:W-:Y:S01]  /*5d40*/  F2FP.F16.F32.PACK_AB R67, RZ, R67 ;  /* 0x00000043ff43723e */ /* 0x000fe200000000ff */
[----:B------:R-:W-:Y:S01]  /*5d50*/  @P1 STG.E.U16 desc[UR38][R8.64+0x10], R62 ;  /* 0x0000103e08001986 */ /* 0x000fe2000c101526 */
[----:B------:R-:W-:Y:S01]  /*5d60*/  F2FP.F16.F32.PACK_AB R68, RZ, R68 ;  /* 0x00000044ff44723e */ /* 0x000fe200000000ff */
[-C--:B------:R-:W-:Y:S01]  /*5d70*/  FMUL R78, R78, R90.reuse ;  /* 0x0000005a4e4e7220 */ /* 0x080fe20000400000 */
[----:B------:R-:W-:Y:S01]  /*5d80*/  ISETP.GT.AND P1, PT, R4, 0x19, PT ;  /* 0x000000190400780c */ /* 0x000fe20003f24270 */
[----:B------:R-:W-:Y:S01]  /*5d90*/  @P0 STG.E.U16 desc[UR38][R8.64+0x12], R63 ;  /* 0x0000123f08000986 */ /* 0x000fe2000c101526 */
[----:B------:R-:W-:Y:S01]  /*5da0*/  ISETP.GT.AND P0, PT, R3, RZ, P3 ;  /* 0x000000ff0300720c */ /* 0x000fe20001f04270 */
[-C--:B------:R-:W-:Y:S01]  /*5db0*/  FMUL R79, R79, R90.reuse ;  /* 0x0000005a4f4f7220 */ /* 0x080fe20000400000 */
[----:B------:R-:W-:Y:S01]  /*5dc0*/  F2FP.F16.F32.PACK_AB R69, RZ, R69 ;  /* 0x00000045ff45723e */ /* 0x000fe200000000ff */
[----:B------:R-:W-:Y:S01]  /*5dd0*/  FMUL R80, R80, R90 ;  /* 0x0000005a50507220 */ /* 0x000fe20000400000 */
[----:B------:R-:W-:Y:S01]  /*5de0*/  F2FP.F16.F32.PACK_AB R70, RZ, R70 ;  /* 0x00000046ff46723e */ /* 0x000fe200000000ff */
        /* <DEDUP_REMOVED lines=8> */
[----:B------:R-:W-:Y:S01]  /*5e70*/  @P0 STG.E.U16 desc[UR38][R10.64+0x20], R64 ;  /* 0x000020400a000986 */ /* 0x000fe2000c101526 */
[----:B------:R-:W-:Y:S01]  /*5e80*/  ISETP.GT.AND P0, PT, R3, RZ, P2 ;  /* 0x000000ff0300720c */ /* 0x000fe20001704270 */
[-C--:B------:R-:W-:Y:S01]  /*5e90*/  FMUL R85, R85, R90.reuse ;  /* 0x0000005a55557220 */ /* 0x080fe20000400000 */
[----:B------:R-:W-:Y:S01]  /*5ea0*/  F2FP.F16.F32.PACK_AB R75, RZ, R75 ;  /* 0x0000004bff4b723e */ /* 0x000fe200000000ff */
[-C--:B------:R-:W-:Y:S01]  /*5eb0*/  FMUL R86, R86, R90.reuse ;  /* 0x0000005a56567220 */ /* 0x080fe20000400000 */
[----:B------:R-:W-:Y:S01]  /*5ec0*/  ISETP.GT.AND P5, PT, R4, 0x28, PT ;  /* 0x000000280400780c */ /* 0x000fe20003fa4270 */
[----:B------:R-:W-:Y:S01]  /*5ed0*/  FMUL R87, R87, R90 ;  /* 0x0000005a57577220 */ /* 0x000fe20000400000 */
[----:B------:R-:W-:Y:S01]  /*5ee0*/  F2FP.F16.F32.PACK_AB R76, RZ, R76 ;  /* 0x0000004cff4c723e */ /* 0x000fe200000000ff */
[-C--:B------:R-:W-:Y:S01]  /*5ef0*/  FMUL R24, R24, R90.reuse ;  /* 0x0000005a18187220 */ /* 0x080fe20000400000 */
[----:B------:R-:W-:Y:S01]  /*5f00*/  ISETP.GT.AND P4, PT, R4, 0x29, PT ;  /* 0x000000290400780c */ /* 0x000fe20003f84270 */
[-C--:B------:R-:W-:Y:S01]  /*5f10*/  FMUL R25, R25, R90.reuse ;  /* 0x0000005a19197220 */ /* 0x080fe20000400000 */
[----:B------:R-:W-:Y:S01]  /*5f20*/  F2FP.F16.F32.PACK_AB R77, RZ, R77 ;  /* 0x0000004dff4d723e */ /* 0x000fe200000000ff */
[----:B------:R-:W-:Y:S01]  /*5f30*/  FMUL R26, R26, R90 ;  /* 0x0000005a1a1a7220 */ /* 0x000fe20000400000 */
[----:B------:R-:W-:Y:S01]  /*5f40*/  F2FP.F16.F32.PACK_AB R78, RZ, R78 ;  /* 0x0000004eff4e723e */ /* 0x000fe200000000ff */
[----:B------:R-:W-:Y:S01]  /*5f50*/  @P0 STG.E.U16 desc[UR38][R10.64+0x22], R65 ;  /* 0x000022410a000986 */ /* 0x000fe2000c101526 */
[----:B------:R-:W-:Y:S01]  /*5f60*/  ISETP.GT.AND P0, PT, R3, 0x8, P3 ;  /* 0x000000080300780c */ /* 0x000fe20001f04270 */
[-C--:B------:R-:W-:Y:S01]  /*5f70*/  FMUL R27, R27, R90.reuse ;  /* 0x0000005a1b1b7220 */ /* 0x080fe20000400000 */
[----:B------:R-:W-:Y:S01]  /*5f80*/  F2FP.F16.F32.PACK_AB R79, RZ, R79 ;  /* 0x0000004fff4f723e */ /* 0x000fe200000000ff */
[-C--:B------:R-:W-:Y:S01]  /*5f90*/  FMUL R28, R28, R90.reuse ;  /* 0x0000005a1c1c7220 */ /* 0x080fe20000400000 */
[----:B------:R-:W-:Y:S01]  /*5fa0*/  ISETP.GT.AND P3, PT, R4, 0x30, PT ;  /* 0x000000300400780c */ /* 0x000fe20003f64270 */
        /* <DEDUP_REMOVED lines=8> */
[----:B------:R-:W-:Y:S01]  /*6030*/  @P0 STG.E.U16 desc[UR38][R8.64+0x20], R66 ;  /* 0x0000204208000986 */ /* 0x000fe2000c101526 */
[----:B------:R-:W-:Y:S01]  /*6040*/  ISETP.GT.AND P0, PT, R3, 0x8, P2 ;  /* 0x000000080300780c */ /* 0x000fe20001704270 */
[-C--:B------:R-:W-:Y:S01]  /*6050*/  FMUL R33, R33, R90.reuse ;  /* 0x0000005a21217220 */ /* 0x080fe20000400000 */
[----:B------:R-:W-:Y:S01]  /*6060*/  ISETP.GT.AND P2, PT, R4, 0x18, PT ;  /* 0x000000180400780c */ /* 0x000fe20003f44270 */
[----:B------:R-:W-:Y:S01]  /*6070*/  FMUL R34, R34, R90 ;  /* 0x0000005a22227220 */ /* 0x000fe20000400000 */
[----:B------:R-:W-:Y:S01]  /*6080*/  F2FP.F16.F32.PACK_AB R84, RZ, R84 ;  /* 0x00000054ff54723e */ /* 0x000fe200000000ff */
[-C--:B------:R-:W-:Y:S01]  /*6090*/  FMUL R35, R35, R90.reuse ;  /* 0x0000005a23237220 */ /* 0x080fe20000400000 */
[----:B------:R-:W-:Y:S01]  /*60a0*/  P2R R5, PR, RZ, 0x20 ;  /* 0x00000020ff057803 */ /* 0x000fe20000000000 */
[-C--:B------:R-:W-:Y:S01]  /*60b0*/  FMUL R36, R36, R90.reuse ;  /* 0x0000005a24247220 */ /* 0x080fe20000400000 */
[----:B------:R-:W-:Y:S01]  /*60c0*/  F2FP.F16.F32.PACK_AB R85, RZ, R85 ;  /* 0x00000055ff55723e */ /* 0x000fe200000000ff */
[----:B------:R-:W-:Y:S01]  /*60d0*/  FMUL R37, R37, R90 ;  /* 0x0000005a25257220 */ /* 0x000fe20000400000 */
[----:B------:R-:W-:Y:S01]  /*60e0*/  F2FP.F16.F32.PACK_AB R86, RZ, R86 ;  /* 0x00000056ff56723e */ /* 0x000fe200000000ff */
[-C--:B------:R-:W-:Y:S01]  /*60f0*/  FMUL R38, R38, R90.reuse ;  /* 0x0000005a26267220 */ /* 0x080fe20000400000 */
[----:B------:R-:W-:Y:S01]  /*6100*/  F2FP.F16.F32.PACK_AB R87, RZ, R87 ;  /* 0x00000057ff57723e */ /* 0x000fe200000000ff */
[----:B------:R-:W-:Y:S01]  /*6110*/  @P0 STG.E.U16 desc[UR38][R8.64+0x22], R67 ;  /* 0x0000224308000986 */ /* 0x000fe2000c101526 */
[----:B------:R-:W-:Y:S01]  /*6120*/  ISETP.GT.AND P0, PT, R3, RZ, P2 ;  /* 0x000000ff0300720c */ /* 0x000fe20001704270 */
        /* <DEDUP_REMOVED lines=36> */
[----:B------:R-:W-:Y:S01]  /*6370*/  FMUL R55, R55, R90 ;  /* 0x0000005a37377220 */ /* 0x000fe20000400000 */
[----:B------:R-:W-:-:S02]  /*6380*/  F2FP.F16.F32.PACK_AB R39, RZ, R39 ;  /* 0x00000027ff27723e */ /* 0x000fc400000000ff */
[----:B------:R-:W-:Y:S01]  /*6390*/  F2FP.F16.F32.PACK_AB R40, RZ, R40 ;  /* 0x00000028ff28723e */ /* 0x000fe200000000ff */
[----:B------:R-:W-:Y:S01]  /*63a0*/  @P0 STG.E.U16 desc[UR38][R8.64+0x30], R70 ;  /* 0x0000304608000986 */ /* 0x000fe2000c101526 */
[----:B------:R-:W-:Y:S02]  /*63b0*/  ISETP.GT.AND P0, PT, R3, 0x8, P1 ;  /* 0x000000080300780c */ /* 0x000fe40000f04270 */
[----:B------:R-:W-:Y:S02]  /*63c0*/  ISETP.GT.AND P1, PT, R4, 0x21, PT ;  /* 0x000000210400780c */ /* 0x000fe40003f24270 */
[----:B------:R-:W-:Y:S02]  /*63d0*/  F2FP.F16.F32.PACK_AB R41, RZ, R41 ;  /* 0x00000029ff29723e */ /* 0x000fe400000000ff */
[----:B------:R-:W-:Y:S02]  /*63e0*/  F2FP.F16.F32.PACK_AB R42, RZ, R42 ;  /* 0x0000002aff2a723e */ /* 0x000fe400000000ff */
[----:B------:R-:W-:-:S02]  /*63f0*/  F2FP.F16.F32.PACK_AB R43, RZ, R43 ;  /* 0x0000002bff2b723e */ /* 0x000fc400000000ff */
[----:B------:R-:W-:Y:S02]  /*6400*/  F2FP.F16.F32.PACK_AB R44, RZ, R44 ;  /* 0x0000002cff2c723e */ /* 0x000fe400000000ff */
[----:B------:R-:W-:Y:S01]  /*6410*/  F2FP.F16.F32.PACK_AB R45, RZ, R45 ;  /* 0x0000002dff2d723e */ /* 0x000fe200000000ff */
[----:B------:R-:W-:Y:S01]  /*6420*/  @P0 STG.E.U16 desc[UR38][R8.64+0x32], R71 ;  /* 0x0000324708000986 */ /* 0x000fe2000c101526 */
[----:B------:R-:W-:Y:S02]  /*6430*/  ISETP.GT.AND P0, PT, R3, RZ, P2 ;  /* 0x000000ff0300720c */ /* 0x000fe40001704270 */
[----:B------:R-:W-:Y:S02]  /*6440*/  F2FP.F16.F32.PACK_AB R46, RZ, R46 ;  /* 0x0000002eff2e723e */ /* 0x000fe400000000ff */
[----:B------:R-:W-:Y:S02]  /*6450*/  F2FP.F16.F32.PACK_AB R47, RZ, R47 ;  /* 0x0000002fff2f723e */ /* 0x000fe400000000ff */
[----:B------:R-:W-:-:S02]  /*6460*/  F2FP.F16.F32.PACK_AB R48, RZ, R48 ;  /* 0x00000030ff30723e */ /* 0x000fc400000000ff */
[----:B------:R-:W-:Y:S02]  /*6470*/  F2FP.F16.F32.PACK_AB R49, RZ, R49 ;  /* 0x00000031ff31723e */ /* 0x000fe400000000ff */
[----:B------:R-:W-:Y:S02]  /*6480*/  F2FP.F16.F32.PACK_AB R50, RZ, R50 ;  /* 0x00000032ff32723e */ /* 0x000fe400000000ff */
[----:B------:R-:W-:Y:S01]  /*6490*/  F2FP.F16.F32.PACK_AB R51, RZ, R51 ;  /* 0x00000033ff33723e */ /* 0x000fe200000000ff */
[----:B------:R-:W-:Y:S01]  /*64a0*/  @P0 STG.E.U16 desc[UR38][R10.64+0x40], R72 ;  /* 0x000040480a000986 */ /* 0x000fe2000c101526 */
[----:B------:R-:W-:Y:S02]  /*64b0*/  ISETP.GT.AND P0, PT, R3, RZ, P1 ;  /* 0x000000ff0300720c */ /* 0x000fe40000f04270 */
[----:B------:R-:W-:Y:S02]  /*64c0*/  F2FP.F16.F32.PACK_AB R52, RZ, R52 ;  /* 0x00000034ff34723e */ /* 0x000fe400000000ff */
[----:B------:R-:W-:-:S02]  /*64d0*/  F2FP.F16.F32.PACK_AB R53, RZ, R53 ;  /* 0x00000035ff35723e */ /* 0x000fc400000000ff */
[----:B------:R-:W-:Y:S02]  /*64e0*/  F2FP.F16.F32.PACK_AB R54, RZ, R54 ;  /* 0x00000036ff36723e */ /* 0x000fe400000000ff */
[----:B------:R-:W-:-:S05]  /*64f0*/  F2FP.F16.F32.PACK_AB R55, RZ, R55 ;  /* 0x00000037ff37723e */ /* 0x000fca00000000ff */
[----:B------:R-:W-:Y:S01]  /*6500*/  @P0 STG.E.U16 desc[UR38][R10.64+0x42], R73 ;  /* 0x000042490a000986 */ /* 0x000fe2000c101526 */
[----:B------:R-:W-:Y:S02]  /*6510*/  ISETP.GT.AND P0, PT, R3, 0x8, P2 ;  /* 0x000000080300780c */ /* 0x000fe40001704270 */
[----:B------:R-:W-:-:S11]  /*6520*/  ISETP.GT.AND P2, PT, R4, 0x38, PT ;  /* 0x000000380400780c */ /* 0x000fd60003f44270 */
[----:B------:R-:W-:Y:S01]  /*6530*/  @P0 STG.E.U16 desc[UR38][R8.64+0x40], R74 ;  /* 0x0000404a08000986 */ /* 0x000fe2000c101526 */
[----:B------:R-:W-:-:S13]  /*6540*/  ISETP.GT.AND P0, PT, R3, 0x8, P1 ;  /* 0x000000080300780c */ /* 0x000fda0000f04270 */
[----:B------:R-:W-:Y:S01]  /*6550*/  @P0 STG.E.U16 desc[UR38][R8.64+0x42], R75 ;  /* 0x0000424b08000986 */ /* 0x000fe2000c101526 */
[----:B------:R-:W-:-:S13]  /*6560*/  ISETP.GT.AND P0, PT, R3, RZ, P5 ;  /* 0x000000ff0300720c */ /* 0x000fda0002f04270 */
[----:B------:R-:W-:Y:S01]  /*6570*/  @P0 STG.E.U16 desc[UR38][R10.64+0x50], R76 ;  /* 0x0000504c0a000986 */ /* 0x000fe2000c101526 */
[----:B------:R-:W-:-:S13]  /*6580*/  ISETP.GT.AND P0, PT, R3, RZ, P4 ;  /* 0x000000ff0300720c */ /* 0x000fda0002704270 */
[----:B------:R-:W-:Y:S01]  /*6590*/  @P0 STG.E.U16 desc[UR38][R10.64+0x52], R77 ;  /* 0x0000524d0a000986 */ /* 0x000fe2000c101526 */
[----:B------:R-:W-:-:S13]  /*65a0*/  ISETP.GT.AND P0, PT, R3, 0x8, P5 ;  /* 0x000000080300780c */ /* 0x000fda0002f04270 */
[----:B------:R-:W-:Y:S01]  /*65b0*/  @P0 STG.E.U16 desc[UR38][R8.64+0x50], R78 ;  /* 0x0000504e08000986 */ /* 0x000fe2000c101526 */
[----:B------:R-:W-:-:S13]  /*65c0*/  ISETP.GT.AND P0, PT, R3, 0x8, P4 ;  /* 0x000000080300780c */ /* 0x000fda0002704270 */
[----:B------:R-:W-:Y:S01]  /*65d0*/  @P0 STG.E.U16 desc[UR38][R8.64+0x52], R79 ;  /* 0x0000524f08000986 */ /* 0x000fe2000c101526 */
[----:B------:R-:W-:-:S13]  /*65e0*/  ISETP.GT.AND P0, PT, R3, RZ, P3 ;  /* 0x000000ff0300720c */ /* 0x000fda0001f04270 */
[----:B------:R-:W-:Y:S01]  /*65f0*/  @P0 STG.E.U16 desc[UR38][R10.64+0x60], R80 ;  /* 0x000060500a000986 */ /* 0x000fe2000c101526 */
[----:B------:R-:W-:-:S04]  /*6600*/  ISETP.GT.AND P0, PT, R4, 0x31, PT ;  /* 0x000000310400780c */ /* 0x000fc80003f04270 */
[----:B------:R-:W-:-:S13]  /*6610*/  ISETP.GT.AND P1, PT, R3, RZ, P0 ;  /* 0x000000ff0300720c */ /* 0x000fda0000724270 */
[----:B------:R-:W-:Y:S01]  /*6620*/  @P1 STG.E.U16 desc[UR38][R10.64+0x62], R81 ;  /* 0x000062510a001986 */ /* 0x000fe2000c101526 */
[----:B------:R-:W-:-:S13]  /*6630*/  ISETP.GT.AND P1, PT, R3, 0x8, P3 ;  /* 0x000000080300780c */ /* 0x000fda0001f24270 */
[----:B------:R-:W-:Y:S01]  /*6640*/  @P1 STG.E.U16 desc[UR38][R8.64+0x60], R82 ;  /* 0x0000605208001986 */ /* 0x000fe2000c101526 */
[----:B------:R-:W-:-:S13]  /*6650*/  ISETP.GT.AND P1, PT, R3, 0x8, P0 ;  /* 0x000000080300780c */ /* 0x000fda0000724270 */
[----:B------:R-:W-:Y:S01]  /*6660*/  @P1 STG.E.U16 desc[UR38][R8.64+0x62], R83 ;  /* 0x0000625308001986 */ /* 0x000fe2000c101526 */
[----:B------:R-:W-:-:S05]  /*6670*/  IADD3 R14, P1, R23, R8, RZ ;  /* 0x00000008170e7210 */ /* 0x000fca0007f3e0ff */
[----:B------:R-:W-:Y:S01]  /*6680*/  IMAD.X R15, R13, 0x1, R9, P1 ;  /* 0x000000010d0f7824 */ /* 0x000fe200008e0609 */
[----:B------:R-:W-:-:S13]  /*6690*/  ISETP.GT.AND P1, PT, R3, RZ, P2 ;  /* 0x000000ff0300720c */ /* 0x000fda0001724270 */
[----:B------:R-:W-:Y:S01]  /*66a0*/  @P1 STG.E.U16 desc[UR38][R10.64+0x70], R84 ;  /* 0x000070540a001986 */ /* 0x000fe2000c101526 */
[----:B------:R-:W-:-:S05]  /*66b0*/  IADD3 R20, P1, R23, R8, RZ ;  /* 0x0000000817147210 */ /* 0x000fca0007f3e0ff */
[----:B------:R-:W-:Y:S01]  /*66c0*/  IMAD.X R21, R13, 0x1, R9, P1 ;  /* 0x000000010d157824 */ /* 0x000fe200008e0609 */
[----:B------:R-:W-:-:S05]  /*66d0*/  IADD3 R12, P1, R23, R10, RZ ;  /* 0x0000000a170c7210 */ /* 0x000fca0007f3e0ff */
[----:B------:R-:W-:Y:S01]  /*66e0*/  IMAD.X R13, R13, 0x1, R11, P1 ;  /* 0x000000010d0d7824 */ /* 0x000fe200008e060b */
[----:B------:R-:W-:-:S04]  /*66f0*/  ISETP.GT.AND P1, PT, R4, 0x39, PT ;  /* 0x000000390400780c */ /* 0x000fc80003f24270 */
[----:B------:R-:W-:-:S13]  /*6700*/  ISETP.GT.AND P5, PT, R3, RZ, P1 ;  /* 0x000000ff0300720c */ /* 0x000fda0000fa4270 */
[----:B------:R-:W-:Y:S01]  /*6710*/  @P5 STG.E.U16 desc[UR38][R10.64+0x72], R85 ;  /* 0x000072550a005986 */ /* 0x000fe2000c101526 */
[----:B------:R-:W-:-:S13]  /*6720*/  ISETP.GT.AND P5, PT, R3, 0x8, P2 ;  /* 0x000000080300780c */ /* 0x000fda00017a4270 */
[----:B------:R-:W-:Y:S01]  /*6730*/  @P5 STG.E.U16 desc[UR38][R8.64+0x70], R86 ;  /* 0x0000705608005986 */ /* 0x000fe2000c101526 */
[----:B------:R-:W-:-:S13]  /*6740*/  ISETP.GT.AND P5, PT, R3, 0x8, P1 ;  /* 0x000000080300780c */ /* 0x000fda0000fa4270 */
[----:B------:R0:W-:Y:S01]  /*6750*/  @P5 STG.E.U16 desc[UR38][R8.64+0x72], R87 ;  /* 0x0000725708005986 */ /* 0x0001e2000c101526 */
[C---:B------:R-:W-:Y:S02]  /*6760*/  ISETP.GT.AND P5, PT, R3.reuse, 0x80, P6 ;  /* 0x000000800300780c */ /* 0x040fe400037a4270 */
[----:B------:R-:W-:-:S11]  /*6770*/  ISETP.GT.AND P6, PT, R3, 0x88, P6 ;  /* 0x000000880300780c */ /* 0x000fd600037c4270 */
[----:B------:R-:W-:Y:S01]  /*6780*/  @P5 STG.E.U16 desc[UR38][R12.64], R24 ;  /* 0x000000180c005986 */ /* 0x000fe2000c101526 */
[----:B------:R-:W-:-:S04]  /*6790*/  ISETP.GT.AND P5, PT, R4, 0x1, PT ;  /* 0x000000010400780c */ /* 0x000fc80003fa4270 */
[----:B------:R-:W-:-:S13]  /*67a0*/  ISETP.GT.AND P5, PT, R3, 0x80, P5 ;  /* 0x000000800300780c */ /* 0x000fda0002fa4270 */
[----:B0-----:R-:W-:Y:S02]  /*67b0*/  @P5 IMAD.MOV.U32 R8, RZ, RZ, R12 ;  /* 0x000000ffff085224 */ /* 0x001fe400078e000c */
[----:B------:R-:W-:-:S05]  /*67c0*/  @P5 IMAD.MOV.U32 R9, RZ, RZ, R13 ;  /* 0x000000ffff095224 */ /* 0x000fca00078e000d */
[----:B------:R0:W-:Y:S01]  /*67d0*/  @P5 STG.E.U16 desc[UR38][R8.64+0x2], R25 ;  /* 0x0000021908005986 */ /* 0x0001e2000c101526 */
[----:B------:R-:W-:-:S03]  /*67e0*/  ISETP.NE.AND P5, PT, R5, RZ, PT ;  /* 0x000000ff0500720c */ /* 0x000fc60003fa5270 */
[----:B------:R-:W-:Y:S01]  /*67f0*/  @P6 STG.E.U16 desc[UR38][R14.64], R26 ;  /* 0x0000001a0e006986 */ /* 0x000fe2000c101526 */
[----:B------:R-:W-:-:S04]  /*6800*/  ISETP.GT.AND P6, PT, R4, 0x1, PT ;  /* 0x000000010400780c */ /* 0x000fc80003fc4270 */
[----:B------:R-:W-:-:S13]  /*6810*/  ISETP.GT.AND P6, PT, R3, 0x88, P6 ;  /* 0x000000880300780c */ /* 0x000fda00037c4270 */
[----:B------:R-:W-:Y:S01]  /*6820*/  @P6 STG.E.U16 desc[UR38][R20.64+0x2], R27 ;  /* 0x0000021b14006986 */ /* 0x000fe2000c101526 */
[----:B------:R-:W-:-:S04]  /*6830*/  ISETP.GT.AND P6, PT, R4, 0x8, PT ;  /* 0x000000080400780c */ /* 0x000fc80003fc4270 */
[----:B------:R-:W-:-:S13]  /*6840*/  ISETP.GT.AND P6, PT, R3, 0x80, P6 ;  /* 0x000000800300780c */ /* 0x000fda00037c4270 */
[----:B0-----:R-:W-:Y:S02]  /*6850*/  @P6 IMAD.MOV.U32 R8, RZ, RZ, R12 ;  /* 0x000000ffff086224 */ /* 0x001fe400078e000c */
[----:B------:R-:W-:-:S05]  /*6860*/  @P6 IMAD.MOV.U32 R9, RZ, RZ, R13 ;  /* 0x000000ffff096224 */ /* 0x000fca00078e000d */
[----:B------:R0:W-:Y:S01]  /*6870*/  @P6 STG.E.U16 desc[UR38][R8.64+0x10], R28 ;  /* 0x0000101c08006986 */ /* 0x0001e2000c101526 */
[----:B------:R-:W-:-:S04]  /*6880*/  ISETP.GT.AND P6, PT, R4, 0x9, PT ;  /* 0x000000090400780c */ /* 0x000fc80003fc4270 */
[----:B------:R-:W-:-:S13]  /*6890*/  ISETP.GT.AND P6, PT, R3, 0x80, P6 ;  /* 0x000000800300780c */ /* 0x000fda00037c4270 */
[----:B0-----:R-:W-:Y:S02]  /*68a0*/  @P6 IMAD.MOV.U32 R8, RZ, RZ, R12 ;  /* 0x000000ffff086224 */ /* 0x001fe400078e000c */
[----:B------:R-:W-:-:S05]  /*68b0*/  @P6 IMAD.MOV.U32 R9, RZ, RZ, R13 ;  /* 0x000000ffff096224 */ /* 0x000fca00078e000d */
[----:B------:R0:W-:Y:S01]  /*68c0*/  @P6 STG.E.U16 desc[UR38][R8.64+0x12], R29 ;  /* 0x0000121d08006986 */ /* 0x0001e2000c101526 */
[----:B------:R-:W-:-:S04]  /*68d0*/  ISETP.GT.AND P6, PT, R4, 0x8, PT ;  /* 0x000000080400780c */ /* 0x000fc80003fc4270 */
[----:B------:R-:W-:-:S13]  /*68e0*/  ISETP.GT.AND P6, PT, R3, 0x88, P6 ;  /* 0x000000880300780c */ /* 0x000fda00037c4270 */
        /* <DEDUP_REMOVED lines=45> */
[----:B------:R-:W-:Y:S01]  /*6bc0*/  @P6 STG.E.U16 desc[UR38][R8.64+0x42], R41 ;  /* 0x0000422908006986 */ /* 0x000fe2000c101526 */
[----:B------:R-:W-:-:S04]  /*6bd0*/  ISETP.GT.AND P6, PT, R4, 0x20, PT ;  /* 0x000000200400780c */ /* 0x000fc80003fc4270 */
[----:B------:R-:W-:-:S13]  /*6be0*/  ISETP.GT.AND P6, PT, R3, 0x88, P6 ;  /* 0x000000880300780c */ /* 0x000fda00037c4270 */
[----:B------:R-:W-:Y:S01]  /*6bf0*/  @P6 STG.E.U16 desc[UR38][R6.64+0x40], R42 ;  /* 0x0000402a06006986 */ /* 0x000fe2000c101526 */
[----:B------:R-:W-:-:S04]  /*6c00*/  ISETP.GT.AND P6, PT, R4, 0x21, PT ;  /* 0x000000210400780c */ /* 0x000fc80003fc4270 */
[----:B------:R-:W-:-:S13]  /*6c10*/  ISETP.GT.AND P6, PT, R3, 0x88, P6 ;  /* 0x000000880300780c */ /* 0x000fda00037c4270 */
[----:B------:R-:W-:Y:S02]  /*6c20*/  @P6 IMAD.MOV.U32 R4, RZ, RZ, R6 ;  /* 0x000000ffff046224 */ /* 0x000fe400078e0006 */
[----:B------:R-:W-:-:S05]  /*6c30*/  @P6 IMAD.MOV.U32 R5, RZ, RZ, R7 ;  /* 0x000000ffff056224 */ /* 0x000fca00078e0007 */
[----:B------:R0:W-:Y:S01]  /*6c40*/  @P6 STG.E.U16 desc[UR38][R4.64+0x42], R43 ;  /* 0x0000422b04006986 */ /* 0x0001e2000c101526 */
[C---:B------:R-:W-:Y:S02]  /*6c50*/  ISETP.GT.AND P6, PT, R3.reuse, 0x80, P5 ;  /* 0x000000800300780c */ /* 0x040fe40002fc4270 */
[----:B------:R-:W-:-:S11]  /*6c60*/  ISETP.GT.AND P5, PT, R3, 0x88, P5 ;  /* 0x000000880300780c */ /* 0x000fd60002fa4270 */
[----:B0-----:R-:W-:Y:S02]  /*6c70*/  @P6 IMAD.MOV.U32 R4, RZ, RZ, R12 ;  /* 0x000000ffff046224 */ /* 0x001fe400078e000c */
[----:B------:R-:W-:-:S05]  /*6c80*/  @P6 IMAD.MOV.U32 R5, RZ, RZ, R13 ;  /* 0x000000ffff056224 */ /* 0x000fca00078e000d */
[----:B------:R0:W-:Y:S01]  /*6c90*/  @P6 STG.E.U16 desc[UR38][R4.64+0x50], R44 ;  /* 0x0000502c04006986 */ /* 0x0001e2000c101526 */
[C---:B------:R-:W-:Y:S02]  /*6ca0*/  ISETP.GT.AND P6, PT, R3.reuse, 0x80, P4 ;  /* 0x000000800300780c */ /* 0x040fe400027c4270 */
[----:B------:R-:W-:-:S11]  /*6cb0*/  ISETP.GT.AND P4, PT, R3, 0x88, P4 ;  /* 0x000000880300780c */ /* 0x000fd60002784270 */
[----:B0-----:R-:W-:Y:S02]  /*6cc0*/  @P6 IMAD.MOV.U32 R4, RZ, RZ, R12 ;  /* 0x000000ffff046224 */ /* 0x001fe400078e000c */
[----:B------:R-:W-:-:S05]  /*6cd0*/  @P6 IMAD.MOV.U32 R5, RZ, RZ, R13 ;  /* 0x000000ffff056224 */ /* 0x000fca00078e000d */
[----:B------:R0:W-:Y:S02]  /*6ce0*/  @P6 STG.E.U16 desc[UR38][R4.64+0x52], R45 ;  /* 0x0000522d04006986 */ /* 0x0001e4000c101526 */
[----:B0-----:R-:W-:Y:S02]  /*6cf0*/  @P5 IMAD.MOV.U32 R4, RZ, RZ, R6 ;  /* 0x000000ffff045224 */ /* 0x001fe400078e0006 */
[----:B------:R-:W-:-:S05]  /*6d00*/  @P5 IMAD.MOV.U32 R5, RZ, RZ, R7 ;  /* 0x000000ffff055224 */ /* 0x000fca00078e0007 */
[----:B------:R0:W-:Y:S01]  /*6d10*/  @P5 STG.E.U16 desc[UR38][R4.64+0x50], R46 ;  /* 0x0000502e04005986 */ /* 0x0001e2000c101526 */
[C---:B------:R-:W-:Y:S02]  /*6d20*/  ISETP.GT.AND P5, PT, R3.reuse, 0x80, P3 ;  /* 0x000000800300780c */ /* 0x040fe40001fa4270 */
[----:B------:R-:W-:Y:S01]  /*6d30*/  ISETP.GT.AND P3, PT, R3, 0x88, P3 ;  /* 0x000000880300780c */ /* 0x000fe20001f64270 */
        /* <DEDUP_REMOVED lines=17> */
[----:B------:R0:W-:Y:S02]  /*6e50*/  @P3 STG.E.U16 desc[UR38][R4.64+0x60], R50 ;  /* 0x0000603204003986 */ /* 0x0001e4000c101526 */
[----:B0-----:R-:W-:Y:S02]  /*6e60*/  @P0 IMAD.MOV.U32 R4, RZ, RZ, R6 ;  /* 0x000000ffff040224 */ /* 0x001fe400078e0006 */
[----:B------:R-:W-:-:S05]  /*6e70*/  @P0 IMAD.MOV.U32 R5, RZ, RZ, R7 ;  /* 0x000000ffff050224 */ /* 0x000fca00078e0007 */
[----:B------:R0:W-:Y:S02]  /*6e80*/  @P0 STG.E.U16 desc[UR38][R4.64+0x62], R51 ;  /* 0x0000623304000986 */ /* 0x0001e4000c101526 */
[----:B0-----:R-:W-:Y:S02]  /*6e90*/  @P5 IMAD.MOV.U32 R4, RZ, RZ, R12 ;  /* 0x000000ffff045224 */ /* 0x001fe400078e000c */
[----:B------:R-:W-:-:S05]  /*6ea0*/  @P5 IMAD.MOV.U32 R5, RZ, RZ, R13 ;  /* 0x000000ffff055224 */ /* 0x000fca00078e000d */
[----:B------:R0:W-:Y:S04]  /*6eb0*/  @P5 STG.E.U16 desc[UR38][R4.64+0x70], R52 ;  /* 0x0000703404005986 */ /* 0x0001e8000c101526 */
[----:B------:R1:W-:Y:S01]  /*6ec0*/  @P4 STG.E.U16 desc[UR38][R12.64+0x72], R53 ;  /* 0x000072350c004986 */ /* 0x0003e2000c101526 */
[----:B0-----:R-:W-:Y:S02]  /*6ed0*/  @P2 IMAD.MOV.U32 R4, RZ, RZ, R6 ;  /* 0x000000ffff042224 */ /* 0x001fe400078e0006 */
[----:B------:R-:W-:-:S05]  /*6ee0*/  @P2 IMAD.MOV.U32 R5, RZ, RZ, R7 ;  /* 0x000000ffff052224 */ /* 0x000fca00078e0007 */
[----:B------:R1:W-:Y:S04]  /*6ef0*/  @P2 STG.E.U16 desc[UR38][R4.64+0x70], R54 ;  /* 0x0000703604002986 */ /* 0x0003e8000c101526 */
[----:B------:R1:W-:Y:S02]  /*6f00*/  @P1 STG.E.U16 desc[UR38][R6.64+0x72], R55 ;  /* 0x0000723706001986 */ /* 0x0003e4000c101526 */
.L_x_157:
[----:B------:R-:W-:Y:S05]  /*6f10*/  BSYNC B0 ;  /* 0x0000000000007941 */ /* 0x000fea0003800000 */
.L_x_33:
[----:B------:R-:W-:Y:S01]  /*6f20*/  IADD3 R16, P0, R16, UR36, RZ ;  /* 0x0000002410107c10 */ /* 0x000fe2000ff1e0ff */
[----:B------:R-:W-:Y:S01]  /*6f30*/  ULDC.64 UR4, c[0x0][0x650] ;  /* 0x0001940000047ab9 */ /* 0x000fe20000000a00 */
[----:B------:R-:W-:Y:S01]  /*6f40*/  PRMT R3, RZ, 0x7610, R3 ;  /* 0x00007610ff037816 */ /* 0x000fe20000000003 */
[----:B------:R-:W-:Y:S01]  /*6f50*/  IMAD.MOV.U32 R102, RZ, RZ, -0x1 ;  /* 0xffffffffff667424 */ /* 0x000fe200078e00ff */
[----:B------:R-:W-:Y:S01]  /*6f60*/  IADD3.X R17, R17, UR42, RZ, P0, !PT ;  /* 0x0000002a11117c10 */ /* 0x000fe200087fe4ff */
[----:B------:R-:W-:Y:S01]  /*6f70*/  IMAD.MOV.U32 R23, RZ, RZ, -0x1 ;  /* 0xffffffffff177424 */ /* 0x000fe200078e00ff */
[----:B------:R-:W-:-:S04]  /*6f80*/  ISETP.GE.U32.AND P0, PT, R16, UR4, PT ;  /* 0x0000000410007c0c */ /* 0x000fc8000bf06070 */
[----:B------:R-:W-:-:S13]  /*6f90*/  ISETP.GE.U32.AND.EX P0, PT, R17, UR5, PT, P0 ;  /* 0x0000000511007c0c */ /* 0x000fda000bf06100 */
[----:B------:R-:W-:Y:S05]  /*6fa0*/  @P0 BRA `(.L_x_158) ;  /* 0x0000000400500947 */ /* 0x000fea0003800000 */
[----:B0-----:R-:W0:Y:S01]  /*6fb0*/  LDC.64 R10, c[0x0][0x628] ;  /* 0x00018a00ff0a7b82 */ /* 0x001e220000000a00 */
[----:B-1----:R-:W1:Y:S01]  /*6fc0*/  S2R R12, SR_CTAID.X ;  /* 0x00000000000c7919 */ /* 0x002e620000002500 */
[----:B----4-:R-:W-:Y:S02]  /*6fd0*/  IMAD.MOV.U32 R8, RZ, RZ, R16 ;  /* 0x000000ffff087224 */ /* 0x010fe400078e0010 */
[----:B------:R-:W-:Y:S01]  /*6fe0*/  IMAD.MOV.U32 R9, RZ, RZ, R17 ;  /* 0x000000ffff097224 */ /* 0x000fe200078e0011 */
[----:B------:R-:W4:Y:S03]  /*6ff0*/  S2R R20, SR_CTAID.Y ;  /* 0x0000000000147919 */ /* 0x000f260000002600 */
[----:B------:R-:W1:Y:S08]  /*7000*/  LDC R0, c[0x0][0x630] ;  /* 0x00018c00ff007b82 */ /* 0x000e700000000800 */
[----:B------:R-:W1:Y:S01]  /*7010*/  LDC.64 R14, c[0x0][0x620] ;  /* 0x00018800ff0e7b82 */ /* 0x000e620000000a00 */
[----:B0-----:R-:W-:-:S04]  /*7020*/  ISETP.NE.U32.AND P0, PT, R10, RZ, PT ;  /* 0x000000ff0a00720c */ /* 0x001fc80003f05070 */
[----:B------:R-:W-:-:S13]  /*7030*/  ISETP.NE.AND.EX P0, PT, R11, RZ, PT, P0 ;  /* 0x000000ff0b00720c */ /* 0x000fda0003f05300 */
[----:B-1--4-:R-:W-:Y:S05]  /*7040*/  @!P0 BRA `(.L_x_159) ;  /* 0x0000000000288947 */ /* 0x012fea0003800000 */
        /* <DEDUP_REMOVED lines=10> */
.L_x_159:
[-CC-:B------:R-:W-:Y:S01]  /*70f0*/  SHF.R.U64 R23, R8, R0.reuse, R9.reuse ;  /* 0x0000000008177219 */ /* 0x180fe20000001209 */
[----:B------:R-:W0:Y:S01]  /*7100*/  LDC.64 R26, c[0x0][0x640] ;  /* 0x00019000ff1a7b82 */ /* 0x000e220000000a00 */
[----:B------:R-:W-:Y:S01]  /*7110*/  SHF.R.U32.HI R0, RZ, R0, R9 ;  /* 0x00000000ff007219 */ /* 0x000fe20000011609 */
[----:B------:R-:W-:Y:S01]  /*7120*/  ULDC UR4, c[0x0][0x150] ;  /* 0x0000540000047ab9 */ /* 0x000fe20000000800 */
[----:B------:R-:W-:Y:S02]  /*7130*/  IADD3 R3, P0, RZ, -R23, RZ ;  /* 0x80000017ff037210 */ /* 0x000fe40007f1e0ff */
[----:B------:R-:W-:-:S03]  /*7140*/  I2FP.F32.U32 R7, R12 ;  /* 0x0000000c00077245 */ /* 0x000fc60000201000 */
[----:B------:R-:W1:Y:S01]  /*7150*/  LDC R6, c[0x0][0x618] ;  /* 0x00018600ff067b82 */ /* 0x000e620000000800 */
[----:B------:R-:W-:Y:S02]  /*7160*/  IMAD.X R5, RZ, RZ, ~R0, P0 ;  /* 0x000000ffff057224 */ /* 0x000fe400000e0e00 */
[----:B------:R-:W-:Y:S01]  /*7170*/  FMUL R7, R7, UR4 ;  /* 0x0000000407077c20 */ /* 0x000fe20008400000 */
[----:B------:R-:W-:Y:S01]  /*7180*/  ULDC UR4, c[0x0][0x154] ;  /* 0x0000550000047ab9 */ /* 0x000fe20000000800 */
[-C--:B------:R-:W-:Y:S02]  /*7190*/  IMAD R0, R5, R14.reuse, RZ ;  /* 0x0000000e05007224 */ /* 0x080fe400078e02ff */
[C---:B------:R-:W-:Y:S01]  /*71a0*/  IMAD.WIDE.U32 R4, R3.reuse, R14, R16 ;  /* 0x0000000e03047225 */ /* 0x040fe200078e0010 */
[----:B------:R-:W4:Y:S01]  /*71b0*/  LDC R8, c[0x0][0x608] ;  /* 0x00018200ff087b82 */ /* 0x000f220000000800 */
[----:B------:R-:W2:Y:S02]  /*71c0*/  F2I.U32.TRUNC.NTZ R7, R7 ;  /* 0x0000000700077305 */ /* 0x000ea4000020f000 */
[----:B------:R-:W-:Y:S01]  /*71d0*/  IMAD R3, R3, R15, R0 ;  /* 0x0000000f03037224 */ /* 0x000fe200078e0200 */
[----:B------:R-:W-:-:S03]  /*71e0*/  I2FP.F32.U32 R0, R20 ;  /* 0x0000001400007245 */ /* 0x000fc60000201000 */
[----:B------:R-:W-:Y:S01]  /*71f0*/  IMAD.IADD R3, R5, 0x1, R3 ;  /* 0x0000000105037824 */ /* 0x000fe200078e0203 */
[----:B------:R-:W3:Y:S01]  /*7200*/  LDC R11, c[0x0][0x658] ;  /* 0x00019600ff0b7b82 */ /* 0x000ee20000000800 */
[----:B0-----:R-:W-:-:S04]  /*7210*/  ISETP.NE.U32.AND P0, PT, R26, RZ, PT ;  /* 0x000000ff1a00720c */ /* 0x001fc80003f05070 */
[----:B------:R-:W-:-:S03]  /*7220*/  ISETP.NE.AND.EX P0, PT, R27, RZ, PT, P0 ;  /* 0x000000ff1b00720c */ /* 0x000fc60003f05300 */
[----:B------:R-:W0:Y:S01]  /*7230*/  LDC R9, c[0x0][0x144] ;  /* 0x00005100ff097b82 */ /* 0x000e220000000800 */
[-C--:B-1----:R-:W-:Y:S01]  /*7240*/  SHF.R.U64 R10, R4, R6.reuse, R3 ;  /* 0x00000006040a7219 */ /* 0x082fe20000001203 */
[----:B--2---:R-:W-:Y:S01]  /*7250*/  IMAD.MOV R7, RZ, RZ, -R7 ;  /* 0x000000ffff077224 */ /* 0x004fe200078e0a07 */
[----:B------:R-:W-:Y:S01]  /*7260*/  SHF.R.U32.HI R3, RZ, R6, R3 ;  /* 0x00000006ff037219 */ /* 0x000fe20000011603 */
[----:B------:R-:W-:-:S04]  /*7270*/  FMUL R6, R0, UR4 ;  /* 0x0000000400067c20 */ /* 0x000fc80008400000 */
[----:B------:R-:W1:Y:S01]  /*7280*/  LDC R21, c[0x0][0x148] ;  /* 0x00005200ff157b82 */ /* 0x000e620000000800 */
[----:B------:R2:W0:Y:S01]  /*7290*/  F2I.U32.TRUNC.NTZ R14, R6 ;  /* 0x00000006000e7305 */ /* 0x000422000020f000 */
[-CC-:B----4-:R-:W-:Y:S02]  /*72a0*/  SHF.R.U64 R13, R10, R8.reuse, R3.reuse ;  /* 0x000000080a0d7219 */ /* 0x190fe40000001203 */
[----:B------:R-:W-:-:S04]  /*72b0*/  SHF.R.U32.HI R0, RZ, R8, R3 ;  /* 0x00000008ff007219 */ /* 0x000fc80000011603 */
[----:B------:R-:W4:Y:S01]  /*72c0*/  LDC R24, c[0x0][0x600] ;  /* 0x00018000ff187b82 */ /* 0x000f220000000800 */
[-CC-:B---3--:R-:W-:Y:S02]  /*72d0*/  SHF.R.U64 R15, R13, R11.reuse, R0.reuse ;  /* 0x0000000b0d0f7219 */ /* 0x188fe40000001200 */
[----:B------:R-:W-:-:S03]  /*72e0*/  SHF.R.U32.HI R5, RZ, R11, R0 ;  /* 0x0000000bff057219 */ /* 0x000fc60000011600 */
[----:B------:R-:W-:Y:S02]  /*72f0*/  IMAD.MOV.U32 R4, RZ, RZ, R15 ;  /* 0x000000ffff047224 */ /* 0x000fe400078e000f */
[----:B------:R-:W3:Y:S01]  /*7300*/  LDC R28, c[0x0][0x648] ;  /* 0x00019200ff1c7b82 */ /* 0x000ee20000000800 */
[----:B0-----:R-:W-:-:S07]  /*7310*/  IMAD R25, R9, R7, R12 ;  /* 0x0000000709197224 */ /* 0x001fce00078e020c */
[----:B------:R-:W0:Y:S08]  /*7320*/  LDC R29, c[0x0][0x638] ;  /* 0x00018e00ff1d7b82 */ /* 0x000e300000000800 */
[----:B------:R-:W0:Y:S01]  /*7330*/  LDC R30, c[0x0][0x610] ;  /* 0x00018400ff1e7b82 */ /* 0x000e220000000800 */
[----:B-12-4-:R-:W-:Y:S05]  /*7340*/  @!P0 BRA `(.L_x_160) ;  /* 0x0000000000288947 */ /* 0x016fea0003800000 */
[----:B------:R-:W1:Y:S02]  /*7350*/  LDC R0, c[0x0][0x64c] ;  /* 0x00019300ff007b82 */ /* 0x000e640000000800 */
[----:B-1----:R-:W-:-:S05]  /*7360*/  IADD3 R3, P0, R15, R0, RZ ;  /* 0x000000000f037210 */ /* 0x002fca0007f1e0ff */
        /* <DEDUP_REMOVED lines=8> */
.L_x_160:
[----:B------:R-:W-:Y:S01]  /*73f0*/  ISETP.NE.AND P0, PT, R2, 0x1, PT ;  /* 0x000000010200780c */ /* 0x000fe20003f05270 */
[----:B------:R-:W-:Y:S01]  /*7400*/  IMAD.MOV R14, RZ, RZ, -R14 ;  /* 0x000000ffff0e7224 */ /* 0x000fe200078e0a0e */
[----:B---3--:R-:W-:Y:S01]  /*7410*/  SHF.R.U64 R0, R4, R28, R5 ;  /* 0x0000001c04007219 */ /* 0x008fe20000001205 */
[----:B------:R-:W-:Y:S01]  /*7420*/  VIADD R5, R24, 0xffffffff ;  /* 0xffffffff18057836 */ /* 0x000fe20000000000 */
[----:B------:R-:W-:-:S03]  /*7430*/  LOP3.LUT R3, R13, R100, RZ, 0xc0, !PT ;  /* 0x000000640d037212 */ /* 0x000fc600078ec0ff */
[----:B------:R-:W-:Y:S01]  /*7440*/  IMAD.MOV R4, RZ, RZ, -R0 ;  /* 0x000000ffff047224 */ /* 0x000fe200078e0a00 */
[----:B------:R-:W-:Y:S01]  /*7450*/  LOP3.LUT R10, R10, R5, RZ, 0xc0, !PT ;  /* 0x000000050a0a7212 */ /* 0x000fe200078ec0ff */
[----:B------:R-:W-:Y:S02]  /*7460*/  IMAD R0, R96, R0, R3 ;  /* 0x0000000060007224 */ /* 0x000fe400078e0203 */
[----:B0-----:R-:W-:Y:S02]  /*7470*/  IMAD R3, R4, R29, R15 ;  /* 0x0000001d04037224 */ /* 0x001fe400078e020f */
[----:B------:R-:W-:Y:S02]  /*7480*/  @P0 IMAD R25, R21, R14, R20 ;  /* 0x0000000e15190224 */ /* 0x000fe400078e0214 */
[----:B------:R-:W-:Y:S02]  /*7490*/  IMAD R5, R3, R24, R10 ;  /* 0x0000001803057224 */ /* 0x000fe400078e020a */
[----:B------:R-:W-:-:S02]  /*74a0*/  IMAD R0, R0, R30, R25 ;  /* 0x0000001e00007224 */ /* 0x000fc400078e0219 */
[----:B------:R-:W-:-:S03]  /*74b0*/  IMAD.MOV.U32 R4, RZ, RZ, 0x1 ;  /* 0x00000001ff047424 */ /* 0x000fc600078e00ff */
[----:B------:R-:W-:Y:S02]  /*74c0*/  SEL R102, R5, R0, !P0 ;  /* 0x0000000005667207 */ /* 0x000fe40004000000 */
[----:B------:R-:W-:Y:S02]  /*74d0*/  PRMT R3, R4, 0x7610, R3 ;  /* 0x0000761004037816 */ /* 0x000fe40000000003 */
[----:B------:R-:W-:-:S07]  /*74e0*/  SEL R0, R0, R5, !P0 ;  /* 0x0000000500007207 */ /* 0x000fce0004000000 */
.L_x_158:
[----:B------:R-:W-:Y:S01]  /*74f0*/  LOP3.LUT P0, RZ, R3, 0xff, RZ, 0xc0, !PT ;  /* 0x000000ff03ff7812 */ /* 0x000fe2000780c0ff */
[----:B------:R-:W-:-:S12]  /*7500*/  IMAD.MOV.U32 R109, RZ, RZ, R0 ;  /* 0x000000ffff6d7224 */ /* 0x000fd800078e0000 */
[----:B------:R-:W-:Y:S05]  /*7510*/  @P0 BRA `(.L_x_161) ;  /* 0xffffffa0002c0947 */ /* 0x000fea000383ffff */
[----:B------:R-:W-:Y:S05]  /*7520*/  EXIT ;  /* 0x000000000000794d */ /* 0x000fea0003800000 */
.L_x_8:
        /* <DEDUP_REMOVED lines=26> */
.L_x_163:
[----:B------:R-:W0:Y:S01]  /*76d0*/  LDC.64 R32, c[0x0][0x640] ;  /* 0x00019000ff207b82 */ /* 0x000e220000000a00 */
[-CC-:B------:R-:W-:Y:S01]  /*76e0*/  SHF.R.U64 R22, R14, R8.reuse, R15.reuse ;  /* 0x000000080e167219 */ /* 0x180fe2000000120f */
[----:B------:R-:W-:Y:S01]  /*76f0*/  IMAD.MOV.U32 R25, RZ, RZ, 0x1 ;  /* 0x00000001ff197424 */ /* 0x000fe200078e00ff */
[----:B------:R-:W-:Y:S02]  /*7700*/  SHF.R.U32.HI R7, RZ, R8, R15 ;  /* 0x00000008ff077219 */ /* 0x000fe4000001160f */
[----:B------:R-:W-:-:S03]  /*7710*/  IADD3 R13, P0, RZ, -R22, RZ ;  /* 0x80000016ff0d7210 */ /* 0x000fc60007f1e0ff */
[----:B------:R-:W1:Y:S02]  /*7720*/  LDC R12, c[0x0][0x618] ;  /* 0x00018600ff0c7b82 */ /* 0x000e640000000800 */
[----:B------:R-:W-:Y:S02]  /*7730*/  IMAD.X R7, RZ, RZ, ~R7, P0 ;  /* 0x000000ffff077224 */ /* 0x000fe400000e0e07 */
[----:B------:R-:W-:-:S04]  /*7740*/  IMAD.WIDE.U32 R10, R13, R26, R16 ;  /* 0x0000001a0d0a7225 */ /* 0x000fc800078e0010 */
[----:B------:R-:W2:Y:S01]  /*7750*/  LDC R14, c[0x0][0x608] ;  /* 0x00018200ff0e7b82 */ /* 0x000ea20000000800 */
[----:B------:R-:W-:-:S04]  /*7760*/  IMAD R8, R7, R26, RZ ;  /* 0x0000001a07087224 */ /* 0x000fc800078e02ff */
[----:B------:R-:W-:-:S03]  /*7770*/  IMAD R7, R13, R27, R8 ;  /* 0x0000001b0d077224 */ /* 0x000fc600078e0208 */
[----:B------:R-:W3:Y:S01]  /*7780*/  LDC R30, c[0x0][0x658] ;  /* 0x00019600ff1e7b82 */ /* 0x000ee20000000800 */
[----:B------:R-:W-:Y:S01]  /*7790*/  IMAD.IADD R7, R11, 0x1, R7 ;  /* 0x000000010b077824 */ /* 0x000fe200078e0207 */
[----:B0-----:R-:W-:Y:S01]  /*77a0*/  ISETP.NE.U32.AND P0, PT, R32, RZ, PT ;  /* 0x000000ff2000720c */ /* 0x001fe20003f05070 */
[----:B------:R-:W-:-:S03]  /*77b0*/  IMAD.MOV.U32 R11, RZ, RZ, -0x1 ;  /* 0xffffffffff0b7424 */ /* 0x000fc600078e00ff */
        /* <DEDUP_REMOVED lines=8> */
[-C--:B---3--:R-:W-:Y:S02]  /*7840*/  SHF.L.U32 R10, R11, R30.reuse, RZ ;  /* 0x0000001e0b0a7219 */ /* 0x088fe400000006ff */
[--C-:B------:R-:W-:Y:S02]  /*7850*/  SHF.R.U64 R28, R26, R30, R7.reuse ;  /* 0x0000001e1a1c7219 */ /* 0x100fe40000001207 */
[----:B------:R-:W-:Y:S02]  /*7860*/  LOP3.LUT R27, RZ, R10, RZ, 0x33, !PT ;  /* 0x0000000aff1b7212 */ /* 0x000fe400078e33ff */
[----:B------:R-:W-:Y:S01]  /*7870*/  SHF.R.U32.HI R11, RZ, R30, R7 ;  /* 0x0000001eff0b7219 */ /* 0x000fe20000011607 */
[----:B------:R-:W3:Y:S01]  /*7880*/  LDC R29, c[0x0][0x610] ;  /* 0x00018400ff1d7b82 */ /* 0x000ee20000000800 */
[----:B------:R-:W-:Y:S01]  /*7890*/  IMAD.MOV.U32 R10, RZ, RZ, R28 ;  /* 0x000000ffff0a7224 */ /* 0x000fe200078e001c */
[----:B------:R-:W-:Y:S06]  /*78a0*/  @!P0 BRA `(.L_x_164) ;  /* 0x0000000000288947 */ /* 0x000fec0003800000 */
        /* <DEDUP_REMOVED lines=10> */
.L_x_164:
[----:B------:R-:W-:Y:S02]  /*7950*/  ISETP.NE.AND P0, PT, R2, 0x1, PT ;  /* 0x000000010200780c */ /* 0x000fe40003f05270 */
[----:B-1----:R-:W-:Y:S01]  /*7960*/  SHF.R.U64 R8, R10, R8, R11 ;  /* 0x000000080a087219 */ /* 0x002fe2000000120b */
[----:B0-----:R-:W-:Y:S01]  /*7970*/  VIADD R11, R21, 0xffffffff ;  /* 0xffffffff150b7836 */ /* 0x001fe20000000000 */
[----:B------:R-:W-:Y:S02]  /*7980*/  SHF.L.U32 R25, R25, R30, RZ ;  /* 0x0000001e19197219 */ /* 0x000fe400000006ff */
[----:B------:R-:W-:Y:S01]  /*7990*/  LOP3.LUT R5, R26, R27, RZ, 0xc0, !PT ;  /* 0x0000001b1a057212 */ /* 0x000fe200078ec0ff */
[----:B------:R-:W-:-:S04]  /*79a0*/  IMAD.MOV R7, RZ, RZ, -R8 ;  /* 0x000000ffff077224 */ /* 0x000fc800078e0a08 */
[----:B------:R-:W-:Y:S02]  /*79b0*/  IMAD R5, R25, R8, R5 ;  /* 0x0000000819057224 */ /* 0x000fe400078e0205 */
[----:B------:R-:W-:Y:S01]  /*79c0*/  @P0 IMAD R6, R9, R24, R4 ;  /* 0x0000001809060224 */ /* 0x000fe200078e0204 */
[----:B------:R-:W-:Y:S01]  /*79d0*/  LOP3.LUT R9, R20, R11, RZ, 0xc0, !PT ;  /* 0x0000000b14097212 */ /* 0x000fe200078ec0ff */
[----:B--2---:R-:W-:Y:S02]  /*79e0*/  IMAD R4, R7, R23, R28 ;  /* 0x0000001707047224 */ /* 0x004fe400078e021c */
[----:B---3--:R-:W-:Y:S02]  /*79f0*/  IMAD R6, R5, R29, R6 ;  /* 0x0000001d05067224 */ /* 0x008fe400078e0206 */
[----:B------:R-:W-:Y:S02]  /*7a00*/  IMAD R5, R4, R21, R9 ;  /* 0x0000001504057224 */ /* 0x000fe400078e0209 */
[----:B------:R-:W-:-:S02]  /*7a10*/  IMAD.MOV.U32 R8, RZ, RZ, 0x1 ;  /* 0x00000001ff087424 */ /* 0x000fc400078e00ff */
[----:B------:R-:W-:Y:S01]  /*7a20*/  IMAD.MOV.U32 R7, RZ, RZ, R22 ;  /* 0x000000ffff077224 */ /* 0x000fe200078e0016 */
[----:B------:R-:W-:Y:S02]  /*7a30*/  SEL R21, R5, R6, !P0 ;  /* 0x0000000605157207 */ /* 0x000fe40004000000 */
[----:B------:R-:W-:-:S07]  /*7a40*/  SEL R20, R6, R5, !P0 ;  /* 0x0000000506147207 */ /* 0x000fce0004000000 */
.L_x_162:
[----:B------:R-:W-:-:S08]  /*7a50*/  NOP ;  /* 0x0000000000007918 */ /* 0x000fd00000000000 */
[----:B------:R-:W0:-:S00]  /*7a60*/  USETMAXREG.DEALLOC.CTAPOOL 0x28 ;  /* 0x00000028000079c8 */ /* 0x000e0000080e0500 */
[----:B0-----:R-:W-:-:S13]  /*7a70*/  ISETP.NE.AND P0, PT, R3, RZ, PT ;  /* 0x000000ff0300720c */ /* 0x001fda0003f05270 */
[----:B------:R-:W-:Y:S05]  /*7a80*/  @P0 EXIT ;  /* 0x000000000000094d */ /* 0x000fea0003800000 */
[----:B------:R-:W-:Y:S01]  /*7a90*/  LOP3.LUT P0, RZ, R8, 0xff, RZ, 0xc0, !PT ;  /* 0x000000ff08ff7812 */ /* 0x000fe2000780c0ff */
[----:B------:R-:W-:Y:S02]  /*7aa0*/  IMAD.MOV.U32 R3, RZ, RZ, 0x1 ;  /* 0x00000001ff037424 */ /* 0x000fe400078e00ff */
[----:B------:R-:W-:-:S10]  /*7ab0*/  IMAD.MOV.U32 R8, RZ, RZ, RZ ;  /* 0x000000ffff087224 */ /* 0x000fd400078e00ff */
[----:B------:R-:W-:Y:S05]  /*7ac0*/  @!P0 BRA `(.L_x_165) ;  /* 0x0000000c00288947 */ /* 0x000fea0003800000 */
[----:B------:R-:W0:Y:S01]  /*7ad0*/  LDC R3, c[0x0][0x28c] ;  /* 0x0000a300ff037b82 */ /* 0x000e220000000800 */
[----:B------:R-:W1:Y:S01]  /*7ae0*/  S2R R13, SR_CgaCtaId ;  /* 0x00000000000d7919 */ /* 0x000e620000008800 */
[----:B------:R-:W-:Y:S01]  /*7af0*/  ULDC UR5, c[0x0][0x658] ;  /* 0x0001960000057ab9 */ /* 0x000fe20000000800 */
[----:B------:R-:W-:Y:S01]  /*7b00*/  UMOV UR6, 0xffffffff ;  /* 0xffffffff00067882 */ /* 0x000fe20000000000 */
[----:B------:R-:W-:Y:S01]  /*7b10*/  BSSY B0, `(.L_x_165) ;  /* 0x00000c5000007945 */ /* 0x000fe20003800000 */
[----:B------:R-:W-:Y:S01]  /*7b20*/  USHF.L.U32 UR6, UR6, UR5, URZ ;  /* 0x0000000506067299 */ /* 0x000fe2000800063f */
[----:B------:R-:W-:Y:S01]  /*7b30*/  IMAD.MOV.U32 R10, RZ, RZ, 0x1 ;  /* 0x00000001ff0a7424 */ /* 0x000fe200078e00ff */
[----:B------:R-:W-:Y:S01]  /*7b40*/  LOP3.LUT R9, R18, 0x2, RZ, 0xfc, !PT ;  /* 0x0000000212097812 */ /* 0x000fe200078efcff */
[----:B------:R-:W-:Y:S01]  /*7b50*/  IMAD.MOV.U32 R8, RZ, RZ, RZ ;  /* 0x000000ffff087224 */ /* 0x000fe200078e00ff */
[----:B------:R-:W-:Y:S01]  /*7b60*/  ULDC UR4, c[0x0][0x600] ;  /* 0x0001800000047ab9 */ /* 0x000fe20000000800 */
[----:B------:R-:W-:Y:S01]  /*7b70*/  UMOV UR7, 0x1 ;  /* 0x0000000100077882 */ /* 0x000fe20000000000 */
[----:B------:R-:W-:-:S02]  /*7b80*/  UIADD3 UR15, UR4, -0x1, URZ ;  /* 0xffffffff040f7890 */ /* 0x000fc4000fffe03f */
[----:B------:R-:W-:Y:S02]  /*7b90*/  USHF.L.U32 UR17, UR7, UR5, URZ ;  /* 0x0000000507117299 */ /* 0x000fe4000800063f */
[----:B------:R-:W-:Y:S01]  /*7ba0*/  ULOP3.LUT UR16, URZ, UR6, URZ, 0x33, !UPT ;  /* 0x000000063f107292 */ /* 0x000fe2000f8e333f */
[----:B------:R-:W-:Y:S01]  /*7bb0*/  ULDC.64 UR20, c[0x0][0x198] ;  /* 0x0000660000147ab9 */ /* 0x000fe20000000a00 */
[----:B0-----:R-:W-:-:S05]  /*7bc0*/  VIADD R3, R3, 0x1f ;  /* 0x0000001f03037836 */ /* 0x001fca0000000000 */
[----:B------:R-:W-:-:S04]  /*7bd0*/  SHF.R.S32.HI R4, RZ, 0x1f, R3 ;  /* 0x0000001fff047819 */ /* 0x000fc80000011403 */
[----:B------:R-:W-:Y:S01]  /*7be0*/  LEA.HI R4, R4, R3, RZ, 0x5 ;  /* 0x0000000304047211 */ /* 0x000fe200078f28ff */
[C---:B-1----:R-:W-:Y:S02]  /*7bf0*/  IMAD.SHL.U32 R12, R13.reuse, 0x10, RZ ;  /* 0x000000100d0c7824 */ /* 0x042fe400078e00ff */
[----:B------:R-:W-:Y:S01]  /*7c00*/  IMAD.SHL.U32 R13, R13, 0x200, RZ ;  /* 0x000002000d0d7824 */ /* 0x000fe200078e00ff */
[----:B------:R-:W-:Y:S01]  /*7c10*/  SHF.R.S32.HI R11, RZ, 0x5, R4 ;  /* 0x00000005ff0b7819 */ /* 0x000fe20000011404 */
[----:B------:R-:W-:Y:S01]  /*7c20*/  IMAD.MOV.U32 R3, RZ, RZ, 0x1 ;  /* 0x00000001ff037424 */ /* 0x000fe200078e00ff */
[----:B------:R-:W-:Y:S02]  /*7c30*/  LOP3.LUT R12, R12, 0x30, RZ, 0xc0, !PT ;  /* 0x000000300c0c7812 */ /* 0x000fe400078ec0ff */
[----:B------:R-:W-:Y:S01]  /*7c40*/  LOP3.LUT R13, R13, 0x600, RZ, 0xc0, !PT ;  /* 0x000006000d0d7812 */ /* 0x000fe200078ec0ff */
[----:B------:R-:W-:-:S07]  /*7c50*/  VIADD R19, R11, 0x1 ;  /* 0x000000010b137836 */ /* 0x000fce0000000000 */
.L_x_176:
[----:B------:R-:W-:-:S03]  /*7c60*/  UMOV UR4, 0xffffffff ;  /* 0xffffffff00047882 */ /* 0x000fc60000000000 */
[----:B------:R-:W-:Y:S05]  /*7c70*/  BRA.DIV UR4, `(.L_x_166) ;  /* 0x0000001204a07947 */ /* 0x000fea000b800000 */
[----:B------:R-:W-:-:S13]  /*7c80*/  ELECT P6, URZ, PT ;  /* 0x00000000003f782f */ /* 0x000fda00038c0000 */
.L_x_194:
[----:B------:R-:W0:Y:S01]  /*7c90*/  LDC R4, c[0x0][0x28c] ;  /* 0x0000a300ff047b82 */ /* 0x000e220000000800 */
[----:B------:R-:W-:Y:S01]  /*7ca0*/  BSSY B1, `(.L_x_167) ;  /* 0x0000038000017945 */ /* 0x000fe20003800000 */
[----:B0-----:R-:W-:-:S13]  /*7cb0*/  ISETP.LT.OR P6, PT, R4, 0x1, !P6 ;  /* 0x000000010400780c */ /* 0x001fda00077c1670 */
[----:B------:R-:W-:Y:S05]  /*7cc0*/  @P6 BRA `(.L_x_168) ;  /* 0x0000000000d46947 */ /* 0x000fea0003800000 */
[----:B------:R-:W-:Y:S02]  /*7cd0*/  IMAD.SHL.U32 R20, R20, 0x100, RZ ;  /* 0x0000010014147824 */ /* 0x000fe400078e00ff */
[----:B------:R-:W-:Y:S02]  /*7ce0*/  IMAD R21, R21, 0x40, R12 ;  /* 0x0000004015157824 */ /* 0x000fe400078e020c */
[----:B------:R-:W-:Y:S02]  /*7cf0*/  IMAD.MOV.U32 R22, RZ, RZ, RZ ;  /* 0x000000ffff167224 */ /* 0x000fe400078e00ff */
[----:B------:R-:W-:Y:S02]  /*7d00*/  IMAD.MOV.U32 R4, RZ, RZ, R19 ;  /* 0x000000ffff047224 */ /* 0x000fe400078e0013 */
[----:B------:R-:W-:Y:S02]  /*7d10*/  IMAD.MOV.U32 R5, RZ, RZ, R3 ;  /* 0x000000ffff057224 */ /* 0x000fe400078e0003 */
[----:B------:R-:W-:-:S07]  /*7d20*/  IMAD.MOV.U32 R6, RZ, RZ, R8 ;  /* 0x000000ffff067224 */ /* 0x000fce00078e0008 */
.L_x_171:
[----:B------:R-:W0:Y:S01]  /*7d30*/  S2R R15, SR_CgaCtaId ;  /* 0x00000000000f7919 */ /* 0x000e220000008800 */
[----:B------:R-:W-:Y:S02]  /*7d40*/  MOV R14, 0x400 ;  /* 0x00000400000e7802 */ /* 0x000fe40000000f00 */
[----:B------:R-:W-:Y:S02]  /*7d50*/  ISETP.NE.AND P1, PT, R0, RZ, PT ;  /* 0x000000ff0000720c */ /* 0x000fe40003f25270 */
[----:B0-----:R-:W-:Y:S02]  /*7d60*/  LEA R25, R15, R14, 0x18 ;  /* 0x0000000e0f197211 */ /* 0x001fe400078ec0ff */
[----:B------:R-:W-:-:S09]  /*7d70*/  SHF.L.U32 R14, R5, 0x1f, RZ ;  /* 0x0000001f050e7819 */ /* 0x000fd200000006ff */
[----:B------:R-:W0:Y:S01]  /*7d80*/  @!P1 LDC R15, c[0x0][0x500] ;  /* 0x00014000ff0f9b82 */ /* 0x000e220000000800 */
[----:B------:R-:W-:-:S04]  /*7d90*/  IMAD R23, R6, 0x8, R25 ;  /* 0x0000000806177824 */ /* 0x000fc800078e0219 */
[----:B------:R-:W1:Y:S02]  /*7da0*/  SYNCS.PHASECHK.TRANS64.TRYWAIT P0, [R23+URZ+0x58], R14 ;  /* 0x0000580e170075a7 */ /* 0x000e64000800017f */
[----:B-1----:R-:W-:Y:S05]  /*7db0*/  @!P0 BRA `(.L_x_169) ;  /* 0x0000001000708947 */ /* 0x002fea0003800000 */
.L_x_195:
[----:B-1----:R-:W-:Y:S01]  /*7dc0*/  PRMT R14, R9, 0x9910, RZ ;  /* 0x00009910090e7816 */ /* 0x002fe200000000ff */
[----:B0-----:R0:W-:Y:S03]  /*7dd0*/  @!P1 SYNCS.ARRIVE.TRANS64 RZ, [R23+URZ], R15 ;  /* 0x0000000f17ff99a7 */ /* 0x0011e6000800003f */
[----:B------:R-:W-:-:S13]  /*7de0*/  ISETP.NE.AND P0, PT, R14, 0x2, PT ;  /* 0x000000020e00780c */ /* 0x000fda0003f05270 */
[----:B0-----:R-:W-:Y:S05]  /*7df0*/  @P0 BRA `(.L_x_170) ;  /* 0x0000000000040947 */ /* 0x001fea0003800000 */
[----:B------:R-:W-:Y:S01]  /*7e00*/  BPT.TRAP 0x1 ;  /* 0x000000040000795c */ /* 0x000fe20000300000 */
.L_x_170:
[C---:B------:R-:W-:Y:S01]  /*7e10*/  IMAD R14, R6.reuse, 0x800, R13 ;  /* 0x00000800060e7824 */ /* 0x040fe200078e020d */
[----:B------:R-:W-:Y:S01]  /*7e20*/  R2UR UR9, R23 ;  /* 0x00000000170972ca */ /* 0x000fe200000e0000 */
[--C-:B------:R-:W-:Y:S01]  /*7e30*/  IMAD R15, R6, 0x4000, R25.reuse ;  /* 0x00004000060f7824 */ /* 0x100fe200078e0219 */
[----:B------:R-:W-:Y:S01]  /*7e40*/  UIADD3 UR4, UP0, UR20, 0xf0, URZ ;  /* 0x000000f014047890 */ /* 0x000fe2000ff1e03f */
[----:B------:R-:W-:Y:S01]  /*7e50*/  IMAD R14, R14, 0x2, R25 ;  /* 0x000000020e0e7824 */ /* 0x000fe200078e0219 */
[----:B------:R-:W-:Y:S01]  /*7e60*/  R2UR UR11, R20 ;  /* 0x00000000140b72ca */ /* 0x000fe200000e0000 */
[----:B------:R-:W-:Y:S01]  /*7e70*/  VIADD R4, R4, 0xffffffff ;  /* 0xffffffff04047836 */ /* 0x000fe20000000000 */
[----:B------:R-:W-:Y:S01]  /*7e80*/  R2UR UR5, R15 ;  /* 0x000000000f0572ca */ /* 0x000fe200000e0000 */
[----:B------:R-:W-:Y:S01]  /*7e90*/  UIADD3 UR22, UP1, UR20, 0x1f0, URZ ;  /* 0x000001f014167890 */ /* 0x000fe2000ff3e03f */
[----:B------:R-:W-:Y:S01]  /*7ea0*/  R2UR UR8, R14 ;  /* 0x000000000e0872ca */ /* 0x000fe200000e0000 */
[----:B------:R-:W-:Y:S01]  /*7eb0*/  VIADD R6, R6, 0x1 ;  /* 0x0000000106067836 */ /* 0x000fe20000000000 */
[----:B------:R-:W-:Y:S01]  /*7ec0*/  R2UR UR10, R22 ;  /* 0x00000000160a72ca */ /* 0x000fe200000e0000 */
[----:B------:R-:W-:Y:S01]  /*7ed0*/  UIADD3.X UR23, URZ, UR21, URZ, UP1, !UPT ;  /* 0x000000153f177290 */ /* 0x000fe20008ffe43f */
[----:B------:R-:W-:Y:S01]  /*7ee0*/  R2UR UR12, R7 ;  /* 0x00000000070c72ca */ /* 0x000fe200000e0000 */
[----:B------:R-:W-:Y:S01]  /*7ef0*/  UMOV UR6, 0x0 ;  /* 0x0000000000067882 */ /* 0x000fe20000000000 */
[----:B------:R-:W-:Y:S01]  /*7f00*/  R2UR UR18, R21 ;  /* 0x00000000151272ca */ /* 0x000fe200000e0000 */
[----:B------:R-:W-:Y:S01]  /*7f10*/  UMOV UR7, 0x10000000 ;  /* 0x1000000000077882 */ /* 0x000fe20000000000 */
[----:B------:R-:W-:Y:S01]  /*7f20*/  ISETP.GT.AND P1, PT, R4, 0x1, PT ;  /* 0x000000010400780c */ /* 0x000fe20003f24270 */
[----:B------:R-:W-:Y:S01]  /*7f30*/  UMOV UR19, 0xf0000 ;  /* 0x000f000000137882 */ /* 0x000fe20000000000 */
[----:B------:R-:W-:Y:S01]  /*7f40*/  ISETP.NE.AND P0, PT, R6, 0xb, PT ;  /* 0x0000000b0600780c */ /* 0x000fe20003f05270 */
[----:B------:R-:W-:Y:S01]  /*7f50*/  UIADD3 UR13, UR5, 0x180, URZ ;  /* 0x00000180050d7890 */ /* 0x000fe2000fffe03f */
[----:B------:R-:W-:Y:S01]  /*7f60*/  VIADD R22, R22, 0x20 ;  /* 0x0000002016167836 */ /* 0x000fe20000000000 */
[----:B------:R-:W-:Y:S01]  /*7f70*/  UIADD3.X UR5, URZ, UR21, URZ, UP0, !UPT ;  /* 0x000000153f057290 */ /* 0x000fe200087fe43f */
[----:B------:R-:W-:Y:S01]  /*7f80*/  SEL R14, RZ, 0x1, P0 ;  /* 0x00000001ff0e7807 */ /* 0x000fe20000000000 */
[----:B------:R-:W-:Y:S01]  /*7f90*/  UIADD3 UR14, UR8, 0x2c180, URZ ;  /* 0x0002c180080e7890 */ /* 0x000fe2000fffe03f */
[----:B------:R-:W-:-:S02]  /*7fa0*/  SEL R6, R6, RZ, P0 ;  /* 0x000000ff06067207 */ /* 0x000fc40000000000 */
[----:B------:R-:W-:Y:S01]  /*7fb0*/  UMOV UR8, UR13 ;  /* 0x0000000d00087c82 */ /* 0x000fe20008000000 */
[----:B------:R-:W-:-:S03]  /*7fc0*/  LOP3.LUT R5, R5, R14, RZ, 0x3c, !PT ;  /* 0x0000000e05057212 */ /* 0x000fc600078e3cff */
[----:B------:R0:W-:Y:S02]  /*7fd0*/  UTMALDG.3D [UR8], [UR4], desc[UR6] ;  /* 0x00000608040075b4 */ /* 0x0001e40008011000 */
[----:B0-----:R-:W-:Y:S01]  /*7fe0*/  UMOV UR8, UR14 ;  /* 0x0000000e00087c82 */ /* 0x001fe20008000000 */
[----:B------:R-:W-:Y:S02]  /*7ff0*/  UMOV UR11, UR18 ;  /* 0x00000012000b7c82 */ /* 0x000fe40008000000 */
[----:B------:R0:W-:Y:S02]  /*8000*/  UTMALDG.3D.MULTICAST [UR8], [UR22], UR19, desc[UR6] ;  /* 0x00000608160073b4 */ /* 0x0001e40008011813 */
[----:B0-----:R-:W-:Y:S05]  /*8010*/  @P1 BRA `(.L_x_171) ;  /* 0xfffffffc00441947 */ /* 0x001fea000383ffff */
.L_x_168:
[----:B------:R-:W-:Y:S05]  /*8020*/  BSYNC B1 ;  /* 0x0000000000017941 */ /* 0x000fea0003800000 */
.L_x_167:
[----:B------:R-:W-:Y:S01]  /*8030*/  LOP3.LUT P1, RZ, R10, 0xff, RZ, 0xc0, !PT ;  /* 0x000000ff0aff7812 */ /* 0x000fe2000782c0ff */
[C---:B------:R-:W-:Y:S01]  /*8040*/  IMAD.IADD R7, R11.reuse, 0x1, R8 ;  /* 0x000000010b077824 */ /* 0x040fe200078e0208 */
[----:B------:R-:W-:Y:S01]  /*8050*/  ULDC.64 UR4, c[0x0][0x650] ;  /* 0x0001940000047ab9 */ /* 0x000fe20000000a00 */
[----:B------:R-:W-:Y:S01]  /*8060*/  ISETP.GE.U32.AND P2, PT, R11, 0xb, PT ;  /* 0x0000000b0b00780c */ /* 0x000fe20003f46070 */
[----:B------:R-:W-:Y:S01]  /*8070*/  BSSY B1, `(.L_x_172) ;  /* 0x000006c000017945 */ /* 0x000fe20003800000 */
[----:B------:R-:W-:Y:S01]  /*8080*/  IMAD.MOV.U32 R20, RZ, RZ, -0x1 ;  /* 0xffffffffff147424 */ /* 0x000fe200078e00ff */
[----:B------:R-:W-:Y:S01]  /*8090*/  ISETP.GT.U32.AND P0, PT, R7, 0xa, PT ;  /* 0x0000000a0700780c */ /* 0x000fe20003f04070 */
[----:B------:R-:W-:Y:S01]  /*80a0*/  IMAD.MOV.U32 R21, RZ, RZ, -0x1 ;  /* 0xffffffffff157424 */ /* 0x000fe200078e00ff */
[----:B------:R-:W-:Y:S02]  /*80b0*/  PRMT R10, RZ, 0x7610, R10 ;  /* 0x00007610ff0a7816 */ /* 0x000fe4000000000a */
[----:B------:R-:W-:-:S03]  /*80c0*/  ISETP.LT.U32.AND P0, PT, R11, 0xb, P0 ;  /* 0x0000000b0b00780c */ /* 0x000fc60000701070 */
[----:B------:R-:W0:Y:S01]  /*80d0*/  @P1 S2R R5, SR_CgaCtaId ;  /* 0x0000000000051919 */ /* 0x000e220000008800 */
[----:B------:R-:W-:-:S04]  /*80e0*/  @P1 MOV R4, 0x400 ;  /* 0x0000040000041802 */ /* 0x000fc80000000f00 */
[----:B0-----:R-:W-:Y:S01]  /*80f0*/  @P1 LEA R6, R5, R4, 0x18 ;  /* 0x0000000405061211 */ /* 0x001fe200078ec0ff */
[----:B------:R-:W-:Y:S01]  /*8100*/  IMAD.WIDE.U32 R4, R7, -0x45d1745d, RZ ;  /* 0xba2e8ba307047825 */ /* 0x000fe200078e00ff */
[----:B------:R-:W-:Y:S02]  /*8110*/  SEL R4, RZ, 0x1, !P0 ;  /* 0x00000001ff047807 */ /* 0x000fe40004000000 */
[----:B------:R0:W-:Y:S01]  /*8120*/  @P1 SYNCS.ARRIVE.TRANS64.A1T0 RZ, [R6+URZ+0xc8], RZ ;  /* 0x0000c8ff06ff19a7 */ /* 0x0001e2000810003f */
[----:B------:R-:W-:Y:S02]  /*8130*/  IADD3 R16, P1, R16, UR36, RZ ;  /* 0x0000002410107c10 */ /* 0x000fe4000ff3e0ff */
[----:B------:R-:W-:Y:S02]  /*8140*/  LOP3.LUT R3, R3, R4, RZ, 0x3c, !PT ;  /* 0x0000000403037212 */ /* 0x000fe400078e3cff */
[----:B------:R-:W-:Y:S02]  /*8150*/  IADD3.X R17, R17, UR42, RZ, P1, !PT ;  /* 0x0000002a11117c10 */ /* 0x000fe40008ffe4ff */
[----:B------:R-:W-:-:S02]  /*8160*/  ISETP.GE.U32.AND P0, PT, R16, UR4, PT ;  /* 0x0000000410007c0c */ /* 0x000fc4000bf06070 */
[----:B0-----:R-:W-:Y:S02]  /*8170*/  SHF.R.U32.HI R6, RZ, 0x3, R5 ;  /* 0x00000003ff067819 */ /* 0x001fe40000011605 */
[----:B------:R-:W-:Y:S02]  /*8180*/  ISETP.GE.U32.AND.EX P0, PT, R17, UR5, PT, P0 ;  /* 0x0000000511007c0c */ /* 0x000fe4000bf06100 */
[----:B------:R-:W-:Y:S01]  /*8190*/  @P2 LOP3.LUT R3, R3, 0x1, R6, 0x78, !PT ;  /* 0x0000000103032812 */ /* 0x000fe200078e7806 */
[----:B------:R-:W-:Y:S01]  /*81a0*/  IMAD R8, R6, -0xb, R7 ;  /* 0xfffffff506087824 */ /* 0x000fe200078e0207 */
[----:B------:R-:W-:Y:S01]  /*81b0*/  PRMT R4, RZ, 0x7610, R4 ;  /* 0x00007610ff047816 */ /* 0x000fe20000000004 */
[----:B------:R-:W-:-:S08]  /*81c0*/  IMAD.MOV.U32 R7, RZ, RZ, -0x1 ;  /* 0xffffffffff077424 */ /* 0x000fd000078e00ff */
[----:B------:R-:W-:Y:S05]  /*81d0*/  @P0 BRA `(.L_x_173) ;  /* 0x0000000400540947 */ /* 0x000fea0003800000 */
[----:B------:R-:W0:Y:S01]  /*81e0*/  S2R R15, SR_CTAID.X ;  /* 0x00000000000f7919 */ /* 0x000e220000002500 */
[----:B------:R-:W-:Y:S01]  /*81f0*/  ULDC.64 UR4, c[0x0][0x628] ;  /* 0x00018a0000047ab9 */ /* 0x000fe20000000a00 */
[----:B------:R-:W-:Y:S01]  /*8200*/  ULDC UR7, c[0x0][0x630] ;  /* 0x00018c0000077ab9 */ /* 0x000fe20000000800 */
[----:B------:R-:W-:Y:S01]  /*8210*/  ISETP.NE.U32.AND P0, PT, RZ, UR4, PT ;  /* 0x00000004ff007c0c */ /* 0x000fe2000bf05070 */
[----:B------:R-:W1:Y:S01]  /*8220*/  S2R R20, SR_CTAID.Y ;  /* 0x0000000000147919 */ /* 0x000e620000002600 */
[----:B------:R-:W-:Y:S01]  /*8230*/  ULDC UR8, c[0x0][0x150] ;  /* 0x0000540000087ab9 */ /* 0x000fe20000000800 */
[----:B------:R-:W-:Y:S01]  /*8240*/  IMAD.MOV.U32 R4, RZ, RZ, R16 ;  /* 0x000000ffff047224 */ /* 0x000fe200078e0010 */
[----:B------:R-:W-:Y:S01]  /*8250*/  ISETP.NE.AND.EX P0, PT, RZ, UR5, PT, P0 ;  /* 0x00000005ff007c0c */ /* 0x000fe2000bf05300 */
[----:B------:R-:W-:Y:S01]  /*8260*/  IMAD.MOV.U32 R5, RZ, RZ, R17 ;  /* 0x000000ffff057224 */ /* 0x000fe200078e0011 */
[----:B0-----:R-:W-:-:S11]  /*8270*/  I2FP.F32.U32 R22, R15 ;  /* 0x0000000f00167245 */ /* 0x001fd60000201000 */
[----:B------:R-:W-:Y:S05]  /*8280*/  @!P0 BRA `(.L_x_174) ;  /* 0x0000000000288947 */ /* 0x000fea0003800000 */
[----:B------:R-:W-:Y:S02]  /*8290*/  ULDC UR6, c[0x0][0x634] ;  /* 0x00018d0000067ab9 */ /* 0x000fe40000000800 */
[----:B------:R-:W-:-:S05]  /*82a0*/  IADD3 R5, P0, R16, UR6, RZ ;  /* 0x0000000610057c10 */ /* 0x000fca000ff1e0ff */
[----:B------:R-:W-:-:S04]  /*82b0*/  IMAD.X R21, RZ, RZ, R17, P0 ;  /* 0x000000ffff157224 */ /* 0x000fc800000e0611 */
[----:B------:R-:W-:-:S04]  /*82c0*/  IMAD.WIDE.U32 R6, R21, UR4, RZ ;  /* 0x0000000415067c25 */ /* 0x000fc8000f8e00ff */
[----:B------:R-:W-:-:S04]  /*82d0*/  IMAD.WIDE.U32 R6, P0, R5, UR5, R6 ;  /* 0x0000000505067c25 */ /* 0x000fc8000f800006 */
[----:B------:R-:W-:-:S04]  /*82e0*/  IMAD.WIDE.U32 R4, R5, UR4, RZ ;  /* 0x0000000405047c25 */ /* 0x000fc8000f8e00ff */
[----:B------:R-:W-:Y:S01]  /*82f0*/  IMAD.MOV.U32 R4, RZ, RZ, R7 ;  /* 0x000000ffff047224 */ /* 0x000fe200078e0007 */
[----:B------:R-:W-:Y:S01]  /*8300*/  IADD3 RZ, P1, R5, R6, RZ ;  /* 0x0000000605ff7210 */ /* 0x000fe20007f3e0ff */
[----:B------:R-:W-:-:S04]  /*8310*/  IMAD.X R5, RZ, RZ, RZ, P0 ;  /* 0x000000ffff057224 */ /* 0x000fc800000e06ff */
[----:B------:R-:W-:-:S08]  /*8320*/  IMAD.WIDE.U32.X R4, R21, UR5, R4, P1 ;  /* 0x0000000515047c25 */ /* 0x000fd000088e0404 */
.L_x_174:
[--C-:B------:R-:W-:Y:S01]  /*8330*/  SHF.R.U64 R14, R4, UR7, R5.reuse ;  /* 0x00000007040e7c19 */ /* 0x100fe20008001205 */
[----:B------:R-:W-:Y:S01]  /*8340*/  FMUL R22, R22, UR8 ;  /* 0x0000000816167c20 */ /* 0x000fe20008400000 */
[----:B------:R-:W-:Y:S01]  /*8350*/  SHF.R.U32.HI R4, RZ, UR7, R5 ;  /* 0x00000007ff047c19 */ /* 0x000fe20008011605 */
[----:B------:R-:W0:Y:S01]  /*8360*/  LDC R6, c[0x0][0x144] ;  /* 0x00005100ff067b82 */ /* 0x000e220000000800 */
[----:B------:R-:W-:Y:S01]  /*8370*/  IADD3 R5, P0, RZ, -R14, RZ ;  /* 0x8000000eff057210 */ /* 0x000fe20007f1e0ff */
[----:B------:R-:W-:Y:S01]  /*8380*/  ULDC UR6, c[0x0][0x154] ;  /* 0x0000550000067ab9 */ /* 0x000fe20000000800 */
[----:B-1----:R-:W-:Y:S01]  /*8390*/  I2FP.F32.U32 R7, R20 ;  /* 0x0000001400077245 */ /* 0x002fe20000201000 */
[----:B------:R-:W1:Y:S01]  /*83a0*/  F2I.U32.TRUNC.NTZ R22, R22 ;  /* 0x0000001600167305 */ /* 0x000e62000020f000 */
[----:B------:R-:W-:Y:S01]  /*83b0*/  ULDC.64 UR4, c[0x0][0x620] ;  /* 0x0001880000047ab9 */ /* 0x000fe20000000a00 */
[----:B------:R-:W-:Y:S01]  /*83c0*/  IMAD.X R4, RZ, RZ, ~R4, P0 ;  /* 0x000000ffff047224 */ /* 0x000fe200000e0e04 */
[----:B------:R-:W-:Y:S01]  /*83d0*/  ISETP.NE.AND P2, PT, R2, 0x1, PT ;  /* 0x000000010200780c */ /* 0x000fe20003f45270 */
[----:B------:R-:W-:Y:S01]  /*83e0*/  FMUL R23, R7, UR6 ;  /* 0x0000000607177c20 */ /* 0x000fe20008400000 */
[----:B------:R-:W2:Y:S01]  /*83f0*/  LDC R25, c[0x0][0x148] ;  /* 0x00005200ff197b82 */ /* 0x000ea20000000800 */
[----:B------:R-:W-:Y:S01]  /*8400*/  IMAD R4, R4, UR4, RZ ;  /* 0x0000000404047c24 */ /* 0x000fe2000f8e02ff */
[----:B------:R-:W-:-:S02]  /*8410*/  ULDC.64 UR6, c[0x0][0x640] ;  /* 0x0001900000067ab9 */ /* 0x000fc40000000a00 */
[----:B------:R-:W-:Y:S01]  /*8420*/  ISETP.NE.U32.AND P0, PT, RZ, UR6, PT ;  /* 0x00000006ff007c0c */ /* 0x000fe2000bf05070 */
[----:B------:R-:W3:Y:S01]  /*8430*/  F2I.U32.TRUNC.NTZ R23, R23 ;  /* 0x0000001700177305 */ /* 0x000ee2000020f000 */
[C---:B------:R-:W-:Y:S02]  /*8440*/  IMAD R7, R5.reuse, UR5, R4 ;  /* 0x0000000505077c24 */ /* 0x040fe4000f8e0204 */
[----:B------:R-:W-:Y:S01]  /*8450*/  IMAD.WIDE.U32 R4, R5, UR4, R16 ;  /* 0x0000000405047c25 */ /* 0x000fe2000f8e0010 */
[----:B------:R-:W-:Y:S01]  /*8460*/  ULDC UR4, c[0x0][0x618] ;  /* 0x0001860000047ab9 */ /* 0x000fe20000000800 */
[----:B------:R-:W-:Y:S02]  /*8470*/  ISETP.NE.AND.EX P0, PT, RZ, UR7, PT, P0 ;  /* 0x00000007ff007c0c */ /* 0x000fe4000bf05300 */
[----:B------:R-:W-:Y:S02]  /*8480*/  IMAD.IADD R5, R5, 0x1, R7 ;  /* 0x0000000105057824 */ /* 0x000fe400078e0207 */
[----:B-1----:R-:W-:-:S03]  /*8490*/  IMAD.MOV R22, RZ, RZ, -R22 ;  /* 0x000000ffff167224 */ /* 0x002fc600078e0a16 */
[----:B------:R-:W-:Y:S01]  /*84a0*/  SHF.R.U64 R21, R4, UR4, R5 ;  /* 0x0000000404157c19 */ /* 0x000fe20008001205 */
[----:B0-----:R-:W-:Y:S01]  /*84b0*/  IMAD R15, R6, R22, R15 ;  /* 0x00000016060f7224 */ /* 0x001fe200078e020f */
[----:B------:R-:W-:Y:S01]  /*84c0*/  SHF.R.U32.HI R4, RZ, UR4, R5 ;  /* 0x00000004ff047c19 */ /* 0x000fe20008011605 */
[----:B------:R-:W-:Y:S01]  /*84d0*/  ULDC UR4, c[0x0][0x608] ;  /* 0x0001820000047ab9 */ /* 0x000fe20000000800 */
[----:B---3--:R-:W-:Y:S02]  /*84e0*/  IMAD.MOV R6, RZ, RZ, -R23 ;  /* 0x000000ffff067224 */ /* 0x008fe400078e0a17 */
[--C-:B------:R-:W-:Y:S02]  /*84f0*/  SHF.R.U64 R22, R21, UR4, R4.reuse ;  /* 0x0000000415167c19 */ /* 0x100fe40008001204 */
[----:B------:R-:W-:Y:S01]  /*8500*/  SHF.R.U32.HI R5, RZ, UR4, R4 ;  /* 0x00000004ff057c19 */ /* 0x000fe20008011604 */
[----:B------:R-:W-:Y:S01]  /*8510*/  ULDC UR4, c[0x0][0x658] ;  /* 0x0001960000047ab9 */ /* 0x000fe20000000800 */
[----:B--2---:R-:W-:-:S02]  /*8520*/  @P2 IMAD R15, R25, R6, R20 ;  /* 0x00000006190f2224 */ /* 0x004fc400078e0214 */
[--C-:B------:R-:W-:Y:S02]  /*8530*/  SHF.R.U64 R20, R22, UR4, R5.reuse ;  /* 0x0000000416147c19 */ /* 0x100fe40008001205 */
[----:B------:R-:W-:-:S03]  /*8540*/  SHF.R.U32.HI R23, RZ, UR4, R5 ;  /* 0x00000004ff177c19 */ /* 0x000fc60008011605 */
[----:B------:R-:W-:Y:S02]  /*8550*/  IMAD.MOV.U32 R6, RZ, RZ, R20 ;  /* 0x000000ffff067224 */ /* 0x000fe400078e0014 */
[----:B------:R-:W-:Y:S01]  /*8560*/  IMAD.MOV.U32 R5, RZ, RZ, R23 ;  /* 0x000000ffff057224 */ /* 0x000fe200078e0017 */
[----:B------:R-:W-:Y:S06]  /*8570*/  @!P0 BRA `(.L_x_175) ;  /* 0x00000000002c8947 */ /* 0x000fec0003800000 */
        /* <DEDUP_REMOVED lines=9> */
[----:B------:R-:W-:-:S04]  /*8610*/  IMAD.WIDE.U32.X R4, R23, UR7, R4, P1 ;  /* 0x0000000717047c25 */ /* 0x000fc800088e0404 */
[----:B------:R-:W-:-:S07]  /*8620*/  IMAD.MOV.U32 R6, RZ, RZ, R4 ;  /* 0x000000ffff067224 */ /* 0x000fce00078e0004 */
.L_x_175:
[----:B------:R-:W-:Y:S01]  /*8630*/  ULDC UR4, c[0x0][0x648] ;  /* 0x0001920000047ab9 */ /* 0x000fe20000000800 */
[----:B------:R-:W-:Y:S01]  /*8640*/  LOP3.LUT R4, R22, UR16, RZ, 0xc0, !PT ;  /* 0x0000001016047c12 */ /* 0x000fe2000f8ec0ff */
[----:B------:R-:W-:Y:S01]  /*8650*/  ULDC UR5, c[0x0][0x610] ;  /* 0x0001840000057ab9 */ /* 0x000fe20000000800 */
[----:B------:R-:W-:Y:S01]  /*8660*/  SHF.R.U64 R5, R6, UR4, R5 ;  /* 0x0000000406057c19 */ /* 0x000fe20008001205 */
[----:B------:R-:W-:Y:S01]  /*8670*/  ULDC UR4, c[0x0][0x638] ;  /* 0x00018e0000047ab9 */ /* 0x000fe20000000800 */
[----:B------:R-:W-:-:S03]  /*8680*/  LOP3.LUT R21, R21, UR15, RZ, 0xc0, !PT ;  /* 0x0000000f15157c12 */ /* 0x000fc6000f8ec0ff */
[----:B------:R-:W-:Y:S02]  /*8690*/  IMAD.MOV R7, RZ, RZ, -R5 ;  /* 0x000000ffff077224 */ /* 0x000fe400078e0a05 */
[----:B------:R-:W-:Y:S02]  /*86a0*/  IMAD R4, R5, UR17, R4 ;  /* 0x0000001105047c24 */ /* 0x000fe4000f8e0204 */
[----:B------:R-:W-:Y:S01]  /*86b0*/  IMAD R20, R7, UR4, R20 ;  /* 0x0000000407147c24 */ /* 0x000fe2000f8e0214 */
[----:B------:R-:W-:Y:S01]  /*86c0*/  ULDC UR4, c[0x0][0x600] ;  /* 0x0001800000047ab9 */ /* 0x000fe20000000800 */
[----:B------:R-:W-:Y:S02]  /*86d0*/  IMAD R15, R4, UR5, R15 ;  /* 0x00000005040f7c24 */ /* 0x000fe4000f8e020f */
[----:B------:R-:W-:Y:S02]  /*86e0*/  IMAD R20, R20, UR4, R21 ;  /* 0x0000000414147c24 */ /* 0x000fe4000f8e0215 */
[----:B------:R-:W-:-:S02]  /*86f0*/  IMAD.MOV.U32 R4, RZ, RZ, 0x1 ;  /* 0x00000001ff047424 */ /* 0x000fc400078e00ff */
[----:B------:R-:W-:Y:S01]  /*8700*/  IMAD.MOV.U32 R7, RZ, RZ, R14 ;  /* 0x000000ffff077224 */ /* 0x000fe200078e000e */
[----:B------:R-:W-:Y:S02]  /*8710*/  SEL R21, R20, R15, !P2 ;  /* 0x0000000f14157207 */ /* 0x000fe40005000000 */
[----:B------:R-:W-:-:S07]  /*8720*/  SEL R20, R15, R20, !P2 ;  /* 0x000000140f147207 */ /* 0x000fce0005000000 */
.L_x_173:
[----:B------:R-:W-:Y:S05]  /*8730*/  BSYNC B1 ;  /* 0x0000000000017941 */ /* 0x000fea0003800000 */
.L_x_172:
[----:B------:R-:W-:-:S13]  /*8740*/  LOP3.LUT P0, RZ, R4, 0xff, RZ, 0xc0, !PT ;  /* 0x000000ff04ff7812 */ /* 0x000fda000780c0ff */
[----:B------:R-:W-:Y:S05]  /*8750*/  @P0 BRA `(.L_x_176) ;  /* 0xfffffff400400947 */ /* 0x000fea000383ffff */
[----:B------:R-:W-:Y:S05]  /*8760*/  BSYNC B0 ;  /* 0x0000000000007941 */ /* 0x000fea0003800000 */
.L_x_165:
[----:B------:R-:W-:-:S03]  /*8770*/  UMOV UR4, 0xffffffff ;  /* 0xffffffff00047882 */ /* 0x000fc60000000000 */
[----:B------:R-:W-:Y:S05]  /*8780*/  BRA.DIV UR4, `(.L_x_177) ;  /* 0x0000000a04107947 */ /* 0x000fea000b800000 */
[----:B------:R-:W-:-:S13]  /*8790*/  ELECT P6, URZ, PT ;  /* 0x00000000003f782f */ /* 0x000fda00038c0000 */
.L_x_198:
[----:B------:R-:W-:Y:S04]  /*87a0*/  BSSY B0, `(.L_x_178) ;  /* 0x000006a000007945 */ /* 0x000fe80003800000 */
[----:B------:R-:W-:Y:S05]  /*87b0*/  @!P6 BRA `(.L_x_179) ;  /* 0x0000000400a0e947 */ /* 0x000fea0003800000 */
[----:B------:R-:W-:-:S04]  /*87c0*/  LOP3.LUT R18, R18, 0x2, RZ, 0xfc, !PT ;  /* 0x0000000212127812 */ /* 0x000fc800078efcff */
[----:B------:R-:W-:-:S13]  /*87d0*/  ISETP.NE.AND P0, PT, R18, 0x3, PT ;  /* 0x000000031200780c */ /* 0x000fda0003f05270 */
[----:B------:R-:W-:Y:S05]  /*87e0*/  @!P0 BRA `(.L_x_180) ;  /* 0x0000000000048947 */ /* 0x000fea0003800000 */
[----:B------:R-:W-:Y:S01]  /*87f0*/  BPT.TRAP 0x1 ;  /* 0x000000040000795c */ /* 0x000fe20000300000 */
.L_x_180:
[----:B------:R-:W0:Y:S01]  /*8800*/  S2R R5, SR_CgaCtaId ;  /* 0x0000000000057919 */ /* 0x000e220000008800 */
[----:B------:R-:W-:Y:S02]  /*8810*/  MOV R0, 0x400 ;  /* 0x0000040000007802 */ /* 0x000fe40000000f00 */
[----:B------:R-:W-:Y:S02]  /*8820*/  SHF.L.U32 R2, R3, 0x1f, RZ ;  /* 0x0000001f03027819 */ /* 0x000fe400000006ff */
[----:B0-----:R-:W-:-:S05]  /*8830*/  LEA R5, R5, R0, 0x18 ;  /* 0x0000000005057211 */ /* 0x001fca00078ec0ff */
[----:B------:R-:W-:-:S04]  /*8840*/  VIADD R5, R5, 0x58 ;  /* 0x0000005805057836 */ /* 0x000fc80000000000 */
[C---:B------:R-:W-:Y:S02]  /*8850*/  IMAD R7, R8.reuse, 0x8, R5 ;  /* 0x0000000808077824 */ /* 0x040fe400078e0205 */
[----:B------:R-:W-:Y:S02]  /*8860*/  VIADD R8, R8, 0x1 ;  /* 0x0000000108087836 */ /* 0x000fe40000000000 */
[----:B------:R-:W0:Y:S03]  /*8870*/  SYNCS.PHASECHK.TRANS64.TRYWAIT P0, [R7+URZ], R2 ;  /* 0x00000002070075a7 */ /* 0x000e26000800017f */
[----:B------:R-:W-:-:S04]  /*8880*/  ISETP.NE.AND P1, PT, R8, 0xb, PT ;  /* 0x0000000b0800780c */ /* 0x000fc80003f25270 */
[----:B------:R-:W-:Y:S02]  /*8890*/  SEL R0, RZ, 0x1, P1 ;  /* 0x00000001ff007807 */ /* 0x000fe40000800000 */
[----:B------:R-:W-:Y:S02]  /*88a0*/  SEL R8, R8, RZ, P1 ;  /* 0x000000ff08087207 */ /* 0x000fe40000800000 */
[----:B------:R-:W-:-:S03]  /*88b0*/  LOP3.LUT R9, R3, R0, RZ, 0x3c, !PT ;  /* 0x0000000003097212 */ /* 0x000fc600078e3cff */
[----:B------:R-:W-:Y:S01]  /*88c0*/  IMAD R6, R8, 0x8, R5 ;  /* 0x0000000808067824 */ /* 0x000fe200078e0205 */
[----:B------:R-:W-:Y:S01]  /*88d0*/  SHF.L.U32 R3, R9, 0x1f, RZ ;  /* 0x0000001f09037819 */ /* 0x000fe200000006ff */
[----:B0-----:R-:W-:Y:S06]  /*88e0*/  @!P0 BRA `(.L_x_181) ;  /* 0x0000000400d88947 */ /* 0x001fec0003800000 */
.L_x_199:
[----:B------:R-:W1:Y:S01]  /*88f0*/  SYNCS.PHASECHK.TRANS64.TRYWAIT P0, [R6+URZ], R3 ;  /* 0x00000003060075a7 */ /* 0x000e62000800017f */
[----:B------:R-:W-:-:S05]  /*8900*/  VIADD R0, R8, 0x1 ;  /* 0x0000000108007836 */ /* 0x000fca0000000000 */
[----:B------:R-:W-:-:S04]  /*8910*/  ISETP.NE.AND P1, PT, R0, 0xb, PT ;  /* 0x0000000b0000780c */ /* 0x000fc80003f25270 */
[----:B0-----:R-:W-:Y:S02]  /*8920*/  SEL R2, RZ, 0x1, P1 ;  /* 0x00000001ff027807 */ /* 0x001fe40000800000 */
[----:B------:R-:W-:Y:S02]  /*8930*/  SEL R0, R0, RZ, P1 ;  /* 0x000000ff00007207 */ /* 0x000fe40000800000 */
[----:B------:R-:W-:-:S03]  /*8940*/  LOP3.LUT R9, R9, R2, RZ, 0x3c, !PT ;  /* 0x0000000209097212 */ /* 0x000fc600078e3cff */
[----:B------:R-:W-:Y:S01]  /*8950*/  IMAD R7, R0, 0x8, R5 ;  /* 0x0000000800077824 */ /* 0x000fe200078e0205 */
[----:B------:R-:W-:Y:S01]  /*8960*/  SHF.L.U32 R4, R9, 0x1f, RZ ;  /* 0x0000001f09047819 */ /* 0x000fe200000006ff */
[----:B-1----:R-:W-:Y:S06]  /*8970*/  @!P0 BRA `(.L_x_182) ;  /* 0x0000000400c88947 */ /* 0x002fec0003800000 */
.L_x_200:
[----:B------:R-:W1:Y:S01]  /*8980*/  SYNCS.PHASECHK.TRANS64.TRYWAIT P0, [R7+URZ], R4 ;  /* 0x00000004070075a7 */ /* 0x000e62000800017f */
[----:B------:R-:W-:-:S05]  /*8990*/  VIADD R0, R0, 0x1 ;  /* 0x0000000100007836 */ /* 0x000fca0000000000 */
[----:B------:R-:W-:-:S04]  /*89a0*/  ISETP.NE.AND P1, PT, R0, 0xb, PT ;  /* 0x0000000b0000780c */ /* 0x000fc80003f25270 */
[----:B------:R-:W-:Y:S02]  /*89b0*/  SEL R2, RZ, 0x1, P1 ;  /* 0x00000001ff027807 */ /* 0x000fe40000800000 */
[----:B------:R-:W-:Y:S02]  /*89c0*/  SEL R0, R0, RZ, P1 ;  /* 0x000000ff00007207 */ /* 0x000fe40000800000 */
[----:B------:R-:W-:-:S03]  /*89d0*/  LOP3.LUT R9, R9, R2, RZ, 0x3c, !PT ;  /* 0x0000000209097212 */ /* 0x000fc600078e3cff */
[----:B0-----:R-:W-:Y:S01]  /*89e0*/  IMAD R6, R0, 0x8, R5 ;  /* 0x0000000800067824 */ /* 0x001fe200078e0205 */
[----:B------:R-:W-:Y:S01]  /*89f0*/  SHF.L.U32 R3, R9, 0x1f, RZ ;  /* 0x0000001f09037819 */ /* 0x000fe200000006ff */
[----:B-1----:R-:W-:Y:S06]  /*8a00*/  @!P0 BRA `(.L_x_183) ;  /* 0x0000000400b88947 */ /* 0x002fec0003800000 */
.L_x_201:
        /* <DEDUP_REMOVED lines=9> */
.L_x_202:
        /* <DEDUP_REMOVED lines=9> */
.L_x_203:
        /* <DEDUP_REMOVED lines=9> */
.L_x_204:
        /* <DEDUP_REMOVED lines=9> */
.L_x_205:
        /* <DEDUP_REMOVED lines=9> */
.L_x_206:
        /* <DEDUP_REMOVED lines=9> */
.L_x_207:
[----:B------:R-:W1:Y:S01]  /*8d70*/  SYNCS.PHASECHK.TRANS64.TRYWAIT P0, [R6+URZ], R3 ;  /* 0x00000003060075a7 */ /* 0x000e62000800017f */
[----:B------:R-:W-:-:S05]  /*8d80*/  VIADD R0, R0, 0x1 ;  /* 0x0000000100007836 */ /* 0x000fca0000000000 */
[----:B------:R-:W-:-:S04]  /*8d90*/  ISETP.NE.AND P1, PT, R0, 0xb, PT ;  /* 0x0000000b0000780c */ /* 0x000fc80003f25270 */
[----:B------:R-:W-:Y:S02]  /*8da0*/  SEL R2, RZ, 0x1, P1 ;  /* 0x00000001ff027807 */ /* 0x000fe40000800000 */
[----:B------:R-:W-:Y:S02]  /*8db0*/  SEL R0, R0, RZ, P1 ;  /* 0x000000ff00007207 */ /* 0x000fe40000800000 */
[----:B------:R-:W-:Y:S01]  /*8dc0*/  LOP3.LUT R2, R9, R2, RZ, 0x3c, !PT ;  /* 0x0000000209027212 */ /* 0x000fe200078e3cff */
[----:B-1----:R-:W-:Y:S06]  /*8dd0*/  @!P0 BRA `(.L_x_190) ;  /* 0x0000000400508947 */ /* 0x002fec0003800000 */
.L_x_208:
[----:B------:R-:W-:Y:S01]  /*8de0*/  IMAD R5, R0, 0x8, R5 ;  /* 0x0000000800057824 */ /* 0x000fe200078e0205 */
[----:B------:R-:W-:-:S07]  /*8df0*/  SHF.L.U32 R0, R2, 0x1f, RZ ;  /* 0x0000001f02007819 */ /* 0x000fce00000006ff */
.L_x_191:
[----:B--2---:R2:W3:Y:S02]  /*8e00*/  SYNCS.PHASECHK.TRANS64.TRYWAIT P0, [R5+URZ], R0 ;  /* 0x00000000050075a7 */ /* 0x0044e4000800017f */
[----:B---3--:R-:W-:Y:S05]  /*8e10*/  @!P0 NANOSLEEP.SYNCS 0x989680 ;  /* 0x009896800000895d */ /* 0x008fea0003900000 */
[----:B------:R-:W3:Y:S02]  /*8e20*/  @!P0 SYNCS.PHASECHK.TRANS64 P0, [R5+URZ], R0 ;  /* 0x00000000050085a7 */ /* 0x000ee4000800007f */
[----:B---3--:R-:W-:Y:S05]  /*8e30*/  @!P0 BRA `(.L_x_191) ;  /* 0xfffffffc00f08947 */ /* 0x008fea000383ffff */
.L_x_179:
[----:B------:R-:W-:Y:S05]  /*8e40*/  BSYNC B0 ;  /* 0x0000000000007941 */ /* 0x000fea0003800000 */
.L_x_178:
[----:B------:R-:W-:Y:S05]  /*8e50*/  EXIT ;  /* 0x000000000000794d */ /* 0x000fea0003800000 */
.L_x_22:
[----:B-1----:R1:W2:Y:S02]  /*8e60*/  SYNCS.PHASECHK.TRANS64.TRYWAIT P1, [R3+URZ], R0 ;  /* 0x00000000030075a7 */ /* 0x0022a4000802017f */
[----:B--2---:R-:W-:Y:S05]  /*8e70*/  @!P1 NANOSLEEP.SYNCS 0x989680 ;  /* 0x009896800000995d */ /* 0x004fea0003900000 */
[----:B------:R-:W2:Y:S02]  /*8e80*/  @!P1 SYNCS.PHASECHK.TRANS64 P1, [R3+URZ], R0 ;  /* 0x00000000030095a7 */ /* 0x000ea4000802007f */
[----:B--2---:R-:W-:Y:S05]  /*8e90*/  @!P1 BRA `(.L_x_22) ;  /* 0xfffffffc00f09947 */ /* 0x004fea000383ffff */
[----:B------:R-:W-:Y:S05]  /*8ea0*/  BRA `(.L_x_21) ;  /* 0xffffff8800947947 */ /* 0x000fea000383ffff */
.L_x_27:
[----:B-1----:R1:W2:Y:S02]  /*8eb0*/  SYNCS.PHASECHK.TRANS64.TRYWAIT P1, [R5+URZ], R4 ;  /* 0x00000004050075a7 */ /* 0x0022a4000802017f */
[----:B--2---:R-:W-:Y:S05]  /*8ec0*/  @!P1 NANOSLEEP.SYNCS 0x989680 ;  /* 0x009896800000995d */ /* 0x004fea0003900000 */
[----:B------:R-:W2:Y:S02]  /*8ed0*/  @!P1 SYNCS.PHASECHK.TRANS64 P1, [R5+URZ], R4 ;  /* 0x00000004050095a7 */ /* 0x000ea4000802007f */
[----:B--2---:R-:W-:Y:S05]  /*8ee0*/  @!P1 BRA `(.L_x_27) ;  /* 0xfffffffc00f09947 */ /* 0x004fea000383ffff */
[----:B------:R-:W-:Y:S05]  /*8ef0*/  BRA `(.L_x_26) ;  /* 0xffffff8c00687947 */ /* 0x000fea000383ffff */
.L_x_166:
[----:B------:R-:W-:Y:S01]  /*8f00*/  BSSY B1, `(.L_x_192) ;  /* 0x0000006000017945 */ /* 0x000fe20003800000 */
[----:B------:R-:W-:-:S07]  /*8f10*/  IMAD.MOV.U32 R15, RZ, RZ, -0x1 ;  /* 0xffffffffff0f7424 */ /* 0x000fce00078e00ff */
[----:B------:R-:W-:Y:S05]  /*8f20*/  WARPSYNC.COLLECTIVE R15, `(.L_x_193) ;  /* 0x000000000f0c7348 */ /* 0x000fea0003c00000 */
[----:B------:R-:W-:Y:S02]  /*8f30*/  ELECT P6, UR62, PT ;  /* 0x00000000003e782f */ /* 0x000fe400038c0000 */
[----:B------:R-:W-:Y:S01]  /*8f40*/  MOV R14, UR62 ;  /* 0x0000003e000e7c02 */ /* 0x000fe20008000f00 */
[----:B------:R-:W-:Y:S10]  /*8f50*/  ENDCOLLECTIVE ;  /* 0x000000000000791b */ /* 0x000ff40003800000 */
.L_x_193:
[----:B------:R-:W-:Y:S05]  /*8f60*/  BSYNC B1 ;  /* 0x0000000000017941 */ /* 0x000fea0003800000 */
.L_x_192:
[----:B------:R-:W-:Y:S05]  /*8f70*/  BRA `(.L_x_194) ;  /* 0xffffffec00447947 */ /* 0x000fea000383ffff */
.L_x_169:
[----:B-1----:R1:W2:Y:S02]  /*8f80*/  SYNCS.PHASECHK.TRANS64.TRYWAIT P0, [R23+URZ+0x58], R14 ;  /* 0x0000580e170075a7 */ /* 0x0022a4000800017f */
[----:B--2---:R-:W-:Y:S05]  /*8f90*/  @!P0 NANOSLEEP.SYNCS 0x989680 ;  /* 0x009896800000895d */ /* 0x004fea0003900000 */
[----:B------:R-:W2:Y:S02]  /*8fa0*/  @!P0 SYNCS.PHASECHK.TRANS64 P0, [R23+URZ+0x58], R14 ;  /* 0x0000580e170085a7 */ /* 0x000ea4000800007f */
[----:B--2---:R-:W-:Y:S05]  /*8fb0*/  @!P0 BRA `(.L_x_169) ;  /* 0xfffffffc00f08947 */ /* 0x004fea000383ffff */
[----:B------:R-:W-:Y:S05]  /*8fc0*/  BRA `(.L_x_195) ;  /* 0xffffffec007c7947 */ /* 0x000fea000383ffff */
.L_x_177:
[----:B------:R-:W-:Y:S01]  /*8fd0*/  BSSY B0, `(.L_x_196) ;  /* 0x0000006000007945 */ /* 0x000fe20003800000 */
[----:B------:R-:W-:-:S07]  /*8fe0*/  IMAD.MOV.U32 R15, RZ, RZ, -0x1 ;  /* 0xffffffffff0f7424 */ /* 0x000fce00078e00ff */
[----:B------:R-:W-:Y:S05]  /*8ff0*/  WARPSYNC.COLLECTIVE R15, `(.L_x_197) ;  /* 0x000000000f0c7348 */ /* 0x000fea0003c00000 */
[----:B------:R-:W-:Y:S02]  /*9000*/  ELECT P6, UR62, PT ;  /* 0x00000000003e782f */ /* 0x000fe400038c0000 */
[----:B------:R-:W-:Y:S01]  /*9010*/  MOV R14, UR62 ;  /* 0x0000003e000e7c02 */ /* 0x000fe20008000f00 */
[----:B------:R-:W-:Y:S10]  /*9020*/  ENDCOLLECTIVE ;  /* 0x000000000000791b */ /* 0x000ff40003800000 */
.L_x_197:
[----:B------:R-:W-:Y:S05]  /*9030*/  BSYNC B0 ;  /* 0x0000000000007941 */ /* 0x000fea0003800000 */
.L_x_196:
[----:B------:R-:W-:Y:S05]  /*9040*/  BRA `(.L_x_198) ;  /* 0xfffffff400d47947 */ /* 0x000fea000383ffff */
.L_x_181:
[----:B0-----:R0:W1:Y:S02]  /*9050*/  SYNCS.PHASECHK.TRANS64.TRYWAIT P0, [R7+URZ], R2 ;  /* 0x00000002070075a7 */ /* 0x001064000800017f */
[----:B-1----:R-:W-:Y:S05]  /*9060*/  @!P0 NANOSLEEP.SYNCS 0x989680 ;  /* 0x009896800000895d */ /* 0x002fea0003900000 */
[----:B------:R-:W1:Y:S02]  /*9070*/  @!P0 SYNCS.PHASECHK.TRANS64 P0, [R7+URZ], R2 ;  /* 0x00000002070085a7 */ /* 0x000e64000800007f */
[----:B-1----:R-:W-:Y:S05]  /*9080*/  @!P0 BRA `(.L_x_181) ;  /* 0xfffffffc00f08947 */ /* 0x002fea000383ffff */
[----:B------:R-:W-:Y:S05]  /*9090*/  BRA `(.L_x_199) ;  /* 0xfffffff800147947 */ /* 0x000fea000383ffff */
.L_x_182:
[----:B0-----:R0:W1:Y:S02]  /*90a0*/  SYNCS.PHASECHK.TRANS64.TRYWAIT P0, [R6+URZ], R3 ;  /* 0x00000003060075a7 */ /* 0x001064000800017f */
[----:B-1----:R-:W-:Y:S05]  /*90b0*/  @!P0 NANOSLEEP.SYNCS 0x989680 ;  /* 0x009896800000895d */ /* 0x002fea0003900000 */
[----:B------:R-:W1:Y:S02]  /*90c0*/  @!P0 SYNCS.PHASECHK.TRANS64 P0, [R6+URZ], R3 ;  /* 0x00000003060085a7 */ /* 0x000e64000800007f */
[----:B-1----:R-:W-:Y:S05]  /*90d0*/  @!P0 BRA `(.L_x_182) ;  /* 0xfffffffc00f08947 */ /* 0x002fea000383ffff */
[----:B------:R-:W-:Y:S05]  /*90e0*/  BRA `(.L_x_200) ;  /* 0xfffffff800247947 */ /* 0x000fea000383ffff */
.L_x_183:
[----:B0-----:R0:W1:Y:S02]  /*90f0*/  SYNCS.PHASECHK.TRANS64.TRYWAIT P0, [R7+URZ], R4 ;  /* 0x00000004070075a7 */ /* 0x001064000800017f */
[----:B-1----:R-:W-:Y:S05]  /*9100*/  @!P0 NANOSLEEP.SYNCS 0x989680 ;  /* 0x009896800000895d */ /* 0x002fea0003900000 */
[----:B------:R-:W1:Y:S02]  /*9110*/  @!P0 SYNCS.PHASECHK.TRANS64 P0, [R7+URZ], R4 ;  /* 0x00000004070085a7 */ /* 0x000e64000800007f */
[----:B-1----:R-:W-:Y:S05]  /*9120*/  @!P0 BRA `(.L_x_183) ;  /* 0xfffffffc00f08947 */ /* 0x002fea000383ffff */
[----:B------:R-:W-:Y:S05]  /*9130*/  BRA `(.L_x_201) ;  /* 0xfffffff800347947 */ /* 0x000fea000383ffff */
.L_x_184:
[----:B0-----:R0:W1:Y:S02]  /*9140*/  SYNCS.PHASECHK.TRANS64.TRYWAIT P0, [R6+URZ], R3 ;  /* 0x00000003060075a7 */ /* 0x001064000800017f */
[----:B-1----:R-:W-:Y:S05]  /*9150*/  @!P0 NANOSLEEP.SYNCS 0x989680 ;  /* 0x009896800000895d */ /* 0x002fea0003900000 */
[----:B------:R-:W1:Y:S02]  /*9160*/  @!P0 SYNCS.PHASECHK.TRANS64 P0, [R6+URZ], R3 ;  /* 0x00000003060085a7 */ /* 0x000e64000800007f */
[----:B-1----:R-:W-:Y:S05]  /*9170*/  @!P0 BRA `(.L_x_184) ;  /* 0xfffffffc00f08947 */ /* 0x002fea000383ffff */
[----:B------:R-:W-:Y:S05]  /*9180*/  BRA `(.L_x_202) ;  /* 0xfffffff800447947 */ /* 0x000fea000383ffff */
.L_x_185:
[----:B0-----:R0:W1:Y:S02]  /*9190*/  SYNCS.PHASECHK.TRANS64.TRYWAIT P0, [R7+URZ], R4 ;  /* 0x00000004070075a7 */ /* 0x001064000800017f */
[----:B-1----:R-:W-:Y:S05]  /*91a0*/  @!P0 NANOSLEEP.SYNCS 0x989680 ;  /* 0x009896800000895d */ /* 0x002fea0003900000 */
[----:B------:R-:W1:Y:S02]  /*91b0*/  @!P0 SYNCS.PHASECHK.TRANS64 P0, [R7+URZ], R4 ;  /* 0x00000004070085a7 */ /* 0x000e64000800007f */
[----:B-1----:R-:W-:Y:S05]  /*91c0*/  @!P0 BRA `(.L_x_185) ;  /* 0xfffffffc00f08947 */ /* 0x002fea000383ffff */
[----:B------:R-:W-:Y:S05]  /*91d0*/  BRA `(.L_x_203) ;  /* 0xfffffff800547947 */ /* 0x000fea000383ffff */
.L_x_186:
[----:B0-----:R0:W1:Y:S02]  /*91e0*/  SYNCS.PHASECHK.TRANS64.TRYWAIT P0, [R6+URZ], R3 ;  /* 0x00000003060075a7 */ /* 0x001064000800017f */
[----:B-1----:R-:W-:Y:S05]  /*91f0*/  @!P0 NANOSLEEP.SYNCS 0x989680 ;  /* 0x009896800000895d */ /* 0x002fea0003900000 */
[----:B------:R-:W1:Y:S02]  /*9200*/  @!P0 SYNCS.PHASECHK.TRANS64 P0, [R6+URZ], R3 ;  /* 0x00000003060085a7 */ /* 0x000e64000800007f */
[----:B-1----:R-:W-:Y:S05]  /*9210*/  @!P0 BRA `(.L_x_186) ;  /* 0xfffffffc00f08947 */ /* 0x002fea000383ffff */
[----:B------:R-:W-:Y:S05]  /*9220*/  BRA `(.L_x_204) ;  /* 0xfffffff800647947 */ /* 0x000fea000383ffff */
.L_x_187:
[----:B0-----:R0:W1:Y:S02]  /*9230*/  SYNCS.PHASECHK.TRANS64.TRYWAIT P0, [R7+URZ], R4 ;  /* 0x00000004070075a7 */ /* 0x001064000800017f */
[----:B-1----:R-:W-:Y:S05]  /*9240*/  @!P0 NANOSLEEP.SYNCS 0x989680 ;  /* 0x009896800000895d */ /* 0x002fea0003900000 */
[----:B------:R-:W1:Y:S02]  /*9250*/  @!P0 SYNCS.PHASECHK.TRANS64 P0, [R7+URZ], R4 ;  /* 0x00000004070085a7 */ /* 0x000e64000800007f */
[----:B-1----:R-:W-:Y:S05]  /*9260*/  @!P0 BRA `(.L_x_187) ;  /* 0xfffffffc00f08947 */ /* 0x002fea000383ffff */
[----:B------:R-:W-:Y:S05]  /*9270*/  BRA `(.L_x_205) ;  /* 0xfffffff800747947 */ /* 0x000fea000383ffff */
.L_x_188:
[----:B0-----:R0:W1:Y:S02]  /*9280*/  SYNCS.PHASECHK.TRANS64.TRYWAIT P0, [R6+URZ], R3 ;  /* 0x00000003060075a7 */ /* 0x001064000800017f */
[----:B-1----:R-:W-:Y:S05]  /*9290*/  @!P0 NANOSLEEP.SYNCS 0x989680 ;  /* 0x009896800000895d */ /* 0x002fea0003900000 */
[----:B------:R-:W1:Y:S02]  /*92a0*/  @!P0 SYNCS.PHASECHK.TRANS64 P0, [R6+URZ], R3 ;  /* 0x00000003060085a7 */ /* 0x000e64000800007f */
[----:B-1----:R-:W-:Y:S05]  /*92b0*/  @!P0 BRA `(.L_x_188) ;  /* 0xfffffffc00f08947 */ /* 0x002fea000383ffff */
[----:B------:R-:W-:Y:S05]  /*92c0*/  BRA `(.L_x_206) ;  /* 0xfffffff800847947 */ /* 0x000fea000383ffff */
.L_x_189:
[----:B0-----:R0:W1:Y:S02]  /*92d0*/  SYNCS.PHASECHK.TRANS64.TRYWAIT P0, [R7+URZ], R4 ;  /* 0x00000004070075a7 */ /* 0x001064000800017f */
[----:B-1----:R-:W-:Y:S05]  /*92e0*/  @!P0 NANOSLEEP.SYNCS 0x989680 ;  /* 0x009896800000895d */ /* 0x002fea0003900000 */
[----:B------:R-:W1:Y:S02]  /*92f0*/  @!P0 SYNCS.PHASECHK.TRANS64 P0, [R7+URZ], R4 ;  /* 0x00000004070085a7 */ /* 0x000e64000800007f */
[----:B-1----:R-:W-:Y:S05]  /*9300*/  @!P0 BRA `(.L_x_189) ;  /* 0xfffffffc00f08947 */ /* 0x002fea000383ffff */
[----:B------:R-:W-:Y:S05]  /*9310*/  BRA `(.L_x_207) ;  /* 0xfffffff800947947 */ /* 0x000fea000383ffff */
.L_x_190:
[----:B-1----:R1:W2:Y:S02]  /*9320*/  SYNCS.PHASECHK.TRANS64.TRYWAIT P0, [R6+URZ], R3 ;  /* 0x00000003060075a7 */ /* 0x0022a4000800017f */
[----:B--2---:R-:W-:Y:S05]  /*9330*/  @!P0 NANOSLEEP.SYNCS 0x989680 ;  /* 0x009896800000895d */ /* 0x004fea0003900000 */
[----:B------:R-:W2:Y:S02]  /*9340*/  @!P0 SYNCS.PHASECHK.TRANS64 P0, [R6+URZ], R3 ;  /* 0x00000003060085a7 */ /* 0x000ea4000800007f */
[----:B--2---:R-:W-:Y:S05]  /*9350*/  @!P0 BRA `(.L_x_190) ;  /* 0xfffffffc00f08947 */ /* 0x004fea000383ffff */
[----:B------:R-:W-:Y:S05]  /*9360*/  BRA `(.L_x_208) ;  /* 0xfffffff8009c7947 */ /* 0x000fea000383ffff */
.L_x_209:
[----:B------:R-:W-:-:S00]  /*9370*/  BRA `(.L_x_209) ;  /* 0xfffffffc00fc7947 */ /* 0x000fc0000383ffff */
[----:B------:R-:W-:-:S00]  /*9380*/  NOP ;  /* 0x0000000000007918 */ /* 0x000fc00000000000 */
[----:B------:R-:W-:-:S00]  /*9390*/  NOP ;  /* 0x0000000000007918 */ /* 0x000fc00000000000 */
[----:B------:R-:W-:-:S00]  /*93a0*/  NOP ;  /* 0x0000000000007918 */ /* 0x000fc00000000000 */
[----:B------:R-:W-:-:S00]  /*93b0*/  NOP ;  /* 0x0000000000007918 */ /* 0x000fc00000000000 */
[----:B------:R-:W-:-:S00]  /*93c0*/  NOP ;  /* 0x0000000000007918 */ /* 0x000fc00000000000 */
[----:B------:R-:W-:-:S00]  /*93d0*/  NOP ;  /* 0x0000000000007918 */ /* 0x000fc00000000000 */
[----:B------:R-:W-:-:S00]  /*93e0*/  NOP ;  /* 0x0000000000007918 */ /* 0x000fc00000000000 */
[----:B------:R-:W-:-:S00]  /*93f0*/  NOP ;  /* 0x0000000000007918 */ /* 0x000fc00000000000 */
.L_x_210:


//--------------------- .nv.global.init           --------------------------
	.section	.nv.global.init,"aw",@progbits
.nv.global.init:
	.type		$str$22,@object
	.size		$str$22,($str$23 - $str$22)
$str$22:
        /*0000*/ 	.byte	0x6b, 0x5f, 0x74, 0x69, 0x6c, 0x65, 0x5f, 0x63, 0x6f, 0x75, 0x6e, 0x74, 0x20, 0x3e, 0x3d, 0x20
        /*0010*/ 	.byte	0x31, 0x00
	.type		$str$23,@object
	.size		$str$23,(__unnamed_1 - $str$23)
$str$23:
        /*0012*/ 	.byte	0x2f, 0x74, 0x6d, 0x70, 0x2f, 0x63, 0x75, 0x74, 0x6c, 0x61, 0x73, 0x73, 0x5f, 0x73, 0x77, 0x65
        /*0022*/ 	.byte	0x65, 0x70, 0x5f, 0x73, 0x72, 0x63, 0x2f, 0x69, 0x6e, 0x63, 0x6c, 0x75, 0x64, 0x65, 0x2f, 0x63
        /*0032*/ 	.byte	0x75, 0x74, 0x6c, 0x61, 0x73, 0x73, 0x2f, 0x67, 0x65, 0x6d, 0x6d, 0x2f, 0x63, 0x6f, 0x6c, 0x6c
        /*0042*/ 	.byte	0x65, 0x63, 0x74, 0x69, 0x76, 0x65, 0x2f, 0x73, 0x6d, 0x39, 0x30, 0x5f, 0x6d, 0x6d, 0x61, 0x5f
        /*0052*/ 	.byte	0x74, 0x6d, 0x61, 0x5f, 0x67, 0x6d, 0x6d, 0x61, 0x5f, 0x73, 0x73, 0x5f, 0x77, 0x61, 0x72, 0x70
        /*0062*/ 	.byte	0x73, 0x70, 0x65, 0x63, 0x69, 0x61, 0x6c, 0x69, 0x7a, 0x65, 0x64, 0x2e, 0x68, 0x70, 0x70, 0x00
	.type		__unnamed_1,@object
	.size		__unnamed_1,(.L_0 - __unnamed_1)
__unnamed_1:
        /*0072*/ 	.byte	0x76, 0x6f, 0x69, 0x64, 0x20, 0x63, 0x75, 0x74, 0x6c, 0x61, 0x73, 0x73, 0x3a, 0x3a, 0x67, 0x65
        /* <DEDUP_REMOVED lines=180> */
        /*0bc2*/ 	.byte	0x74, 0x79, 0x5d, 0x00
.L_0:


//--------------------- .nv.shared._ZN7cutlass13device_kernelINS_4gemm6kernel13GemmUniversalIN4cute5tupleIJiiiiEEENS1_10collective13CollectiveMmaINS1_34MainloopSm90TmaGmmaWarpSpecializedILi11ENS5_IJNS4_1CILi4EEENSA_ILi1EEESC_EEENS1_35KernelTmaWarpSpecializedCooperativeEEENS5_IJNSA_ILi256EEENSA_ILi64EEENSA_ILi32EEEEEENS_6half_tENS5_IJlSC_lEEESK_SL_NS4_8TiledMMAINS4_8MMA_AtomIJNS4_4SM904GMMA25MMA_64x64x16_F32F16F16_SSILNSP_5MajorE0ELSR_0ELNSP_7ScaleInE1ELSS_1EEEEEENS4_6LayoutINS5_IJNSA_ILi2EEESC_SC_EEENS5_IJSC_NSA_ILi0EEESY_EEEEENS5_IJNS4_10UnderscoreES11_S11_EEEEENS4_13SM90_TMA_LOADENS4_14ComposedLayoutINS4_7SwizzleILi2ELi4ELi3EEENS4_18smem_ptr_flag_bitsILi16EEENSV_INS5_IJNSA_ILi8EEESI_EEENS5_IJSI_SC_EEEEEEEvNS4_8identityENS4_23SM90_TMA_LOAD_MULTICASTES1E_vS1F_EENS_8epilogue10collective6detail29Sm90TmaWarpSpecializedAdapterINS1J_15DefaultEpilogueISK_SL_SL_NS1I_6thread17LinearCombinationISK_Li1EffLNS1N_9ScaleType4KindE0ELNS_15FloatRoundStyleE2ESK_EENS1_15EpilogueDefaultEEEEEvvEEEEvNT_6ParamsE --------------------------
	.section	.nv.shared._ZN7cutlass13device_kernelINS_4gemm6kernel13GemmUniversalIN4cute5tupleIJiiiiEEENS1_10collective13CollectiveMmaINS1_34MainloopSm90TmaGmmaWarpSpecializedILi11ENS5_IJNS4_1CILi4EEENSA_ILi1EEESC_EEENS1_35KernelTmaWarpSpecializedCooperativeEEENS5_IJNSA_ILi256EEENSA_ILi64EEENSA_ILi32EEEEEENS_6half_tENS5_IJlSC_lEEESK_SL_NS4_8TiledMMAINS4_8MMA_AtomIJNS4_4SM904GMMA25MMA_64x64x16_F32F16F16_SSILNSP_5MajorE0ELSR_0ELNSP_7ScaleInE1ELSS_1EEEEEENS4_6LayoutINS5_IJNSA_ILi2EEESC_SC_EEENS5_IJSC_NSA_ILi0EEESY_EEEEENS5_IJNS4_10UnderscoreES11_S11_EEEEENS4_13SM90_TMA_LOADENS4_14ComposedLayoutINS4_7SwizzleILi2ELi4ELi3EEENS4_18smem_ptr_flag_bitsILi16EEENSV_INS5_IJNSA_ILi8EEESI_EEENS5_IJSI_SC_EEEEEEEvNS4_8identityENS4_23SM90_TMA_LOAD_MULTICASTES1E_vS1F_EENS_8epilogue10collective6detail29Sm90TmaWarpSpecializedAdapterINS1J_15DefaultEpilogueISK_SL_SL_NS1I_6thread17LinearCombinationISK_Li1EffLNS1N_9ScaleType4KindE0ELNS_15FloatRoundStyleE2ESK_EENS1_15EpilogueDefaultEEEEEvvEEEEvNT_6ParamsE,"aw",@nobits
	.sectionflags	@""
	.align	16
	.zero		1024


//--------------------- .nv.shared.reserved.0     --------------------------
	.section	.nv.shared.reserved.0,"aw",@nobits
	.weak		__nv_reservedSMEM_offset_0_alias
	.size		__nv_reservedSMEM_offset_0_alias, 0, 0
	.other		__nv_reservedSMEM_offset_0_alias,@"STO_CUDA_RESERVED_SHARED STV_DEFAULT"
__nv_reservedSMEM_offset_0_alias:
	.zero		0


//--------------------- .nv.global                --------------------------
	.section	.nv.global,"aw",@nobits
.nv.global:
	.type		_ZN40_INTERNAL_2ba462fb_4_k_cu_daf0b7f2_311344cute1_E,@object
	.size		_ZN40_INTERNAL_2ba462fb_4_k_cu_daf0b7f2_311344cute1_E,(_ZN40_INTERNAL_2ba462fb_4_k_cu_daf0b7f2_311344cuda3std3__45__cpo6cbeginE - _ZN40_INTERNAL_2ba462fb_4_k_cu_daf0b7f2_311344cute1_E)
_ZN40_INTERNAL_2ba462fb_4_k_cu_daf0b7f2_311344cute1_E:
	.zero		1
	.type		_ZN40_INTERNAL_2ba462fb_4_k_cu_daf0b7f2_311344cuda3std3__45__cpo6cbeginE,@object
	.size		_ZN40_INTERNAL_2ba462fb_4_k_cu_daf0b7f2_311344cuda3std3__45__cpo6cbeginE,(_ZN40_INTERNAL_2ba462fb_4_k_cu_daf0b7f2_311344cuda3std3__48in_placeE - _ZN40_INTERNAL_2ba462fb_4_k_cu_daf0b7f2_311344cuda3std3__45__cpo6cbeginE)
_ZN40_INTERNAL_2ba462fb_4_k_cu_daf0b7f2_311344cuda3std3__45__cpo6cbeginE:
	.zero		1
	.type		_ZN40_INTERNAL_2ba462fb_4_k_cu_daf0b7f2_311344cuda3std3__48in_placeE,@object
	.size		_ZN40_INTERNAL_2ba462fb_4_k_cu_daf0b7f2_311344cuda3std3__48in_placeE,(_ZN40_INTERNAL_2ba462fb_4_k_cu_daf0b7f2_311344cuda3std6ranges3__45__cpo9iter_moveE - _ZN40_INTERNAL_2ba462fb_4_k_cu_daf0b7f2_311344cuda3std3__48in_placeE)
_ZN40_INTERNAL_2ba462fb_4_k_cu_daf0b7f2_311344cuda3std3__48in_placeE:
	.zero		1
	.type		_ZN40_INTERNAL_2ba462fb_4_k_cu_daf0b7f2_311344cuda3std6ranges3__45__cpo9iter_moveE,@object
	.size		_ZN40_INTERNAL_2ba462fb_4_k_cu_daf0b7f2_311344cuda3std6ranges3__45__cpo9iter_moveE,(_ZN40_INTERNAL_2ba462fb_4_k_cu_daf0b7f2_311344cuda3std3__45__cpo5beginE - _ZN40_INTERNAL_2ba462fb_4_k_cu_daf0b7f2_311344cuda3std6ranges3__45__cpo9iter_moveE)
_ZN40_INTERNAL_2ba462fb_4_k_cu_daf0b7f2_311344cuda3std6ranges3__45__cpo9iter_moveE:
	.zero		1
	.type		_ZN40_INTERNAL_2ba462fb_4_k_cu_daf0b7f2_311344cuda3std3__45__cpo5beginE,@object
	.size		_ZN40_INTERNAL_2ba462fb_4_k_cu_daf0b7f2_311344cuda3std3__45__cpo5beginE,(_ZN40_INTERNAL_2ba462fb_4_k_cu_daf0b7f2_311344cuda3std3__442_GLOBAL__N__2ba462fb_4_k_cu_daf0b7f2_311346ignoreE - _ZN40_INTERNAL_2ba462fb_4_k_cu_daf0b7f2_311344cuda3std3__45__cpo5beginE)
_ZN40_INTERNAL_2ba462fb_4_k_cu_daf0b7f2_311344cuda3std3__45__cpo5beginE:
	.zero		1
	.type		_ZN40_INTERNAL_2ba462fb_4_k_cu_daf0b7f2_311344cuda3std3__442_GLOBAL__N__2ba462fb_4_k_cu_daf0b7f2_311346ignoreE,@object
	.size		_ZN40_INTERNAL_2ba462fb_4_k_cu_daf0b7f2_311344cuda3std3__442_GLOBAL__N__2ba462fb_4_k_cu_daf0b7f2_311346ignoreE,(_ZN40_INTERNAL_2ba462fb_4_k_cu_daf0b7f2_311344cute7productE - _ZN40_INTERNAL_2ba462fb_4_k_cu_daf0b7f2_311344cuda3std3__442_GLOBAL__N__2ba462fb_4_k_cu_daf0b7f2_311346ignoreE)
_ZN40_INTERNAL_2ba462fb_4_k_cu_daf0b7f2_311344cuda3std3__442_GLOBAL__N__2ba462fb_4_k_cu_daf0b7f2_311346ignoreE:
	.zero		1
	.type		_ZN40_INTERNAL_2ba462fb_4_k_cu_daf0b7f2_311344cute7productE,@object
	.size		_ZN40_INTERNAL_2ba462fb_4_k_cu_daf0b7f2_311344cute7productE,(_ZN40_INTERNAL_2ba462fb_4_k_cu_daf0b7f2_311344cuda3std3__45__cpo3endE - _ZN40_INTERNAL_2ba462fb_4_k_cu_daf0b7f2_311344cute7productE)
_ZN40_INTERNAL_2ba462fb_4_k_cu_daf0b7f2_311344cute7productE:
	.zero		1
	.type		_ZN40_INTERNAL_2ba462fb_4_k_cu_daf0b7f2_311344cuda3std3__45__cpo3endE,@object
	.size		_ZN40_INTERNAL_2ba462fb_4_k_cu_daf0b7f2_311344cuda3std3__45__cpo3endE,(_ZN40_INTERNAL_2ba462fb_4_k_cu_daf0b7f2_311344cuda3std3__419piecewise_constructE - _ZN40_INTERNAL_2ba462fb_4_k_cu_daf0b7f2_311344cuda3std3__45__cpo3endE)
_ZN40_INTERNAL_2ba462fb_4_k_cu_daf0b7f2_311344cuda3std3__45__cpo3endE:
	.zero		1
	.type		_ZN40_INTERNAL_2ba462fb_4_k_cu_daf0b7f2_311344cuda3std3__419piecewise_constructE,@object
	.size		_ZN40_INTERNAL_2ba462fb_4_k_cu_daf0b7f2_311344cuda3std3__419piecewise_constructE,(_ZN40_INTERNAL_2ba462fb_4_k_cu_daf0b7f2_311344cuda3std3__45__cpo4cendE - _ZN40_INTERNAL_2ba462fb_4_k_cu_daf0b7f2_311344cuda3std3__419piecewise_constructE)
_ZN40_INTERNAL_2ba462fb_4_k_cu_daf0b7f2_311344cuda3std3__419piecewise_constructE:
	.zero		1
	.type		_ZN40_INTERNAL_2ba462fb_4_k_cu_daf0b7f2_311344cuda3std3__45__cpo4cendE,@object
	.size		_ZN40_INTERNAL_2ba462fb_4_k_cu_daf0b7f2_311344cuda3std3__45__cpo4cendE,(_ZN40_INTERNAL_2ba462fb_4_k_cu_daf0b7f2_311344cuda3std6ranges3__45__cpo4swapE - _ZN40_INTERNAL_2ba462fb_4_k_cu_daf0b7f2_311344cuda3std3__45__cpo4cendE)
_ZN40_INTERNAL_2ba462fb_4_k_cu_daf0b7f2_311344cuda3std3__45__cpo4cendE:
	.zero		1
	.type		_ZN40_INTERNAL_2ba462fb_4_k_cu_daf0b7f2_311344cuda3std6ranges3__45__cpo4swapE,@object
	.size		_ZN40_INTERNAL_2ba462fb_4_k_cu_daf0b7f2_311344cuda3std6ranges3__45__cpo4swapE,(.L_8 - _ZN40_INTERNAL_2ba462fb_4_k_cu_daf0b7f2_311344cuda3std6ranges3__45__cpo4swapE)
_ZN40_INTERNAL_2ba462fb_4_k_cu_daf0b7f2_311344cuda3std6ranges3__45__cpo4swapE:
	.zero		1
.L_8:


//--------------------- .nv.constant0._ZN7cutlass13device_kernelINS_4gemm6kernel13GemmUniversalIN4cute5tupleIJiiiiEEENS1_10collective13CollectiveMmaINS1_34MainloopSm90TmaGmmaWarpSpecializedILi11ENS5_IJNS4_1CILi4EEENSA_ILi1EEESC_EEENS1_35KernelTmaWarpSpecializedCooperativeEEENS5_IJNSA_ILi256EEENSA_ILi64EEENSA_ILi32EEEEEENS_6half_tENS5_IJlSC_lEEESK_SL_NS4_8TiledMMAINS4_8MMA_AtomIJNS4_4SM904GMMA25MMA_64x64x16_F32F16F16_SSILNSP_5MajorE0ELSR_0ELNSP_7ScaleInE1ELSS_1EEEEEENS4_6LayoutINS5_IJNSA_ILi2EEESC_SC_EEENS5_IJSC_NSA_ILi0EEESY_EEEEENS5_IJNS4_10UnderscoreES11_S11_EEEEENS4_13SM90_TMA_LOADENS4_14ComposedLayoutINS4_7SwizzleILi2ELi4ELi3EEENS4_18smem_ptr_flag_bitsILi16EEENSV_INS5_IJNSA_ILi8EEESI_EEENS5_IJSI_SC_EEEEEEEvNS4_8identityENS4_23SM90_TMA_LOAD_MULTICASTES1E_vS1F_EENS_8epilogue10collective6detail29Sm90TmaWarpSpecializedAdapterINS1J_15DefaultEpilogueISK_SL_SL_NS1I_6thread17LinearCombinationISK_Li1EffLNS1N_9ScaleType4KindE0ELNS_15FloatRoundStyleE2ESK_EENS1_15EpilogueDefaultEEEEEvvEEEEvNT_6ParamsE --------------------------
	.section	.nv.constant0._ZN7cutlass13device_kernelINS_4gemm6kernel13GemmUniversalIN4cute5tupleIJiiiiEEENS1_10collective13CollectiveMmaINS1_34MainloopSm90TmaGmmaWarpSpecializedILi11ENS5_IJNS4_1CILi4EEENSA_ILi1EEESC_EEENS1_35KernelTmaWarpSpecializedCooperativeEEENS5_IJNSA_ILi256EEENSA_ILi64EEENSA_ILi32EEEEEENS_6half_tENS5_IJlSC_lEEESK_SL_NS4_8TiledMMAINS4_8MMA_AtomIJNS4_4SM904GMMA25MMA_64x64x16_F32F16F16_SSILNSP_5MajorE0ELSR_0ELNSP_7ScaleInE1ELSS_1EEEEEENS4_6LayoutINS5_IJNSA_ILi2EEESC_SC_EEENS5_IJSC_NSA_ILi0EEESY_EEEEENS5_IJNS4_10UnderscoreES11_S11_EEEEENS4_13SM90_TMA_LOADENS4_14ComposedLayoutINS4_7SwizzleILi2ELi4ELi3EEENS4_18smem_ptr_flag_bitsILi16EEENSV_INS5_IJNSA_ILi8EEESI_EEENS5_IJSI_SC_EEEEEEEvNS4_8identityENS4_23SM90_TMA_LOAD_MULTICASTES1E_vS1F_EENS_8epilogue10collective6detail29Sm90TmaWarpSpecializedAdapterINS1J_15DefaultEpilogueISK_SL_SL_NS1I_6thread17LinearCombinationISK_Li1EffLNS1N_9ScaleType4KindE0ELNS_15FloatRoundStyleE2ESK_EENS1_15EpilogueDefaultEEEEEvvEEEEvNT_6ParamsE,"a",@progbits
	.sectionflags	@""
	.align	4
.nv.constant0._ZN7cutlass13device_kernelINS_4gemm6kernel13GemmUniversalIN4cute5tupleIJiiiiEEENS1_10collective13CollectiveMmaINS1_34MainloopSm90TmaGmmaWarpSpecializedILi11ENS5_IJNS4_1CILi4EEENSA_ILi1EEESC_EEENS1_35KernelTmaWarpSpecializedCooperativeEEENS5_IJNSA_ILi256EEENSA_ILi64EEENSA_ILi32EEEEEENS_6half_tENS5_IJlSC_lEEESK_SL_NS4_8TiledMMAINS4_8MMA_AtomIJNS4_4SM904GMMA25MMA_64x64x16_F32F16F16_SSILNSP_5MajorE0ELSR_0ELNSP_7ScaleInE1ELSS_1EEEEEENS4_6LayoutINS5_IJNSA_ILi2EEESC_SC_EEENS5_IJSC_NSA_ILi0EEESY_EEEEENS5_IJNS4_10UnderscoreES11_S11_EEEEENS4_13SM90_TMA_LOADENS4_14ComposedLayoutINS4_7SwizzleILi2ELi4ELi3EEENS4_18smem_ptr_flag_bitsILi16EEENSV_INS5_IJNSA_ILi8EEESI_EEENS5_IJSI_SC_EEEEEEEvNS4_8identityENS4_23SM90_TMA_LOAD_MULTICASTES1E_vS1F_EENS_8epilogue10collective6detail29Sm90TmaWarpSpecializedAdapterINS1J_15DefaultEpilogueISK_SL_SL_NS1I_6thread17LinearCombinationISK_Li1EffLNS1N_9ScaleType4KindE0ELNS_15FloatRoundStyleE2ESK_EENS1_15EpilogueDefaultEEEEEvvEEEEvNT_6ParamsE:
	.zero		1664


//--------------------- SYMBOLS --------------------------

	.type		.nv.reservedSmem.offset0,@object
	.size		.nv.reservedSmem.offset0,0x4
	.type		__assertfail,@function
